//
// Generated by NVIDIA NVVM Compiler
//
// Compiler Build ID: CL-36424714
// Cuda compilation tools, release 13.0, V13.0.88
// Based on NVVM 20.0.0
//

.version 9.0
.target sm_100
.address_size 64

	// .globl	_Z12crypt_kernelmPjmjS_

.visible .entry _Z12crypt_kernelmPjmjS_(
	.param .u64 _Z12crypt_kernelmPjmjS__param_0,
	.param .u64 .ptr .align 1 _Z12crypt_kernelmPjmjS__param_1,
	.param .u64 _Z12crypt_kernelmPjmjS__param_2,
	.param .u32 _Z12crypt_kernelmPjmjS__param_3,
	.param .u64 .ptr .align 1 _Z12crypt_kernelmPjmjS__param_4
)
{
	.local .align 16 .b8 	__local_depot0[320];
	.reg .b64 	%SP;
	.reg .b64 	%SPL;
	.reg .pred 	%p<21>;
	.reg .b32 	%r<1157>;
	.reg .b64 	%rd<105>;

	mov.u64 	%SPL, __local_depot0;
	ld.param.u64 	%rd25, [_Z12crypt_kernelmPjmjS__param_0];
	ld.param.u64 	%rd28, [_Z12crypt_kernelmPjmjS__param_1];
	ld.param.u64 	%rd26, [_Z12crypt_kernelmPjmjS__param_2];
	cvta.to.global.u64 	%rd1, %rd28;
	add.u64 	%rd2, %SPL, 0;
	mov.u32 	%r54, %ctaid.z;
	mov.u32 	%r55, %nctaid.x;
	mov.u32 	%r56, %nctaid.y;
	mov.u32 	%r57, %ctaid.y;
	mov.u32 	%r58, %ctaid.x;
	mad.lo.s32 	%r59, %r56, %r54, %r57;
	mad.lo.s32 	%r60, %r59, %r55, %r58;
	mov.u32 	%r61, %ntid.x;
	mov.u32 	%r62, %tid.x;
	mad.lo.s32 	%r1, %r60, %r61, %r62;
	setp.eq.s64 	%p1, %rd26, 0;
	@%p1 bra 	$L__BB0_12;
	and.b64  	%rd3, %rd26, 15;
	setp.lt.u64 	%p2, %rd26, 16;
	mov.b64 	%rd100, 0;
	@%p2 bra 	$L__BB0_4;
	and.b64  	%rd32, %rd26, -16;
	neg.s64 	%rd4, %rd32;
	add.s64 	%rd98, %rd2, 32;
	add.s64 	%rd97, %rd1, 32;
	mov.b64 	%rd100, 0;
$L__BB0_3:
	.pragma "nounroll";
	ld.global.u32 	%r63, [%rd97+-32];
	ld.global.u32 	%r64, [%rd97+-28];
	ld.global.u32 	%r65, [%rd97+-24];
	ld.global.u32 	%r66, [%rd97+-20];
	st.local.v4.u32 	[%rd98+-32], {%r63, %r64, %r65, %r66};
	ld.global.u32 	%r67, [%rd97+-16];
	ld.global.u32 	%r68, [%rd97+-12];
	ld.global.u32 	%r69, [%rd97+-8];
	ld.global.u32 	%r70, [%rd97+-4];
	st.local.v4.u32 	[%rd98+-16], {%r67, %r68, %r69, %r70};
	ld.global.u32 	%r71, [%rd97];
	ld.global.u32 	%r72, [%rd97+4];
	ld.global.u32 	%r73, [%rd97+8];
	ld.global.u32 	%r74, [%rd97+12];
	st.local.v4.u32 	[%rd98], {%r71, %r72, %r73, %r74};
	ld.global.u32 	%r75, [%rd97+16];
	ld.global.u32 	%r76, [%rd97+20];
	ld.global.u32 	%r77, [%rd97+24];
	ld.global.u32 	%r78, [%rd97+28];
	st.local.v4.u32 	[%rd98+16], {%r75, %r76, %r77, %r78};
	add.s64 	%rd100, %rd100, 16;
	add.s64 	%rd33, %rd4, %rd100;
	add.s64 	%rd98, %rd98, 64;
	add.s64 	%rd97, %rd97, 64;
	setp.ne.s64 	%p3, %rd33, 0;
	@%p3 bra 	$L__BB0_3;
$L__BB0_4:
	setp.eq.s64 	%p4, %rd3, 0;
	@%p4 bra 	$L__BB0_12;
	and.b64  	%rd14, %rd26, 7;
	setp.lt.u64 	%p5, %rd3, 8;
	@%p5 bra 	$L__BB0_7;
	shl.b64 	%rd34, %rd100, 2;
	add.s64 	%rd35, %rd1, %rd34;
	ld.global.u32 	%r79, [%rd35];
	add.s64 	%rd36, %rd2, %rd34;
	st.local.u32 	[%rd36], %r79;
	add.s64 	%rd37, %rd34, 4;
	and.b64  	%rd38, %rd37, 17179869180;
	add.s64 	%rd39, %rd1, %rd38;
	ld.global.u32 	%r80, [%rd39];
	add.s64 	%rd40, %rd2, %rd38;
	st.local.u32 	[%rd40], %r80;
	add.s64 	%rd41, %rd34, 8;
	and.b64  	%rd42, %rd41, 17179869180;
	add.s64 	%rd43, %rd1, %rd42;
	ld.global.u32 	%r81, [%rd43];
	add.s64 	%rd44, %rd2, %rd42;
	st.local.u32 	[%rd44], %r81;
	add.s64 	%rd45, %rd34, 12;
	and.b64  	%rd46, %rd45, 17179869180;
	add.s64 	%rd47, %rd1, %rd46;
	ld.global.u32 	%r82, [%rd47];
	add.s64 	%rd48, %rd2, %rd46;
	st.local.u32 	[%rd48], %r82;
	add.s64 	%rd49, %rd34, 16;
	and.b64  	%rd50, %rd49, 17179869180;
	add.s64 	%rd51, %rd1, %rd50;
	ld.global.u32 	%r83, [%rd51];
	add.s64 	%rd52, %rd2, %rd50;
	st.local.u32 	[%rd52], %r83;
	add.s64 	%rd53, %rd34, 20;
	and.b64  	%rd54, %rd53, 17179869180;
	add.s64 	%rd55, %rd1, %rd54;
	ld.global.u32 	%r84, [%rd55];
	add.s64 	%rd56, %rd2, %rd54;
	st.local.u32 	[%rd56], %r84;
	add.s64 	%rd57, %rd34, 24;
	and.b64  	%rd58, %rd57, 17179869180;
	add.s64 	%rd59, %rd1, %rd58;
	ld.global.u32 	%r85, [%rd59];
	add.s64 	%rd60, %rd2, %rd58;
	st.local.u32 	[%rd60], %r85;
	add.s64 	%rd61, %rd34, 28;
	and.b64  	%rd62, %rd61, 17179869180;
	add.s64 	%rd63, %rd1, %rd62;
	ld.global.u32 	%r86, [%rd63];
	add.s64 	%rd64, %rd2, %rd62;
	st.local.u32 	[%rd64], %r86;
	add.s64 	%rd65, %rd100, 8;
	and.b64  	%rd100, %rd65, 4294967295;
$L__BB0_7:
	setp.eq.s64 	%p6, %rd14, 0;
	@%p6 bra 	$L__BB0_12;
	and.b64  	%rd103, %rd26, 3;
	setp.lt.u64 	%p7, %rd14, 4;
	@%p7 bra 	$L__BB0_10;
	shl.b64 	%rd66, %rd100, 2;
	add.s64 	%rd67, %rd1, %rd66;
	ld.global.u32 	%r87, [%rd67];
	add.s64 	%rd68, %rd2, %rd66;
	st.local.u32 	[%rd68], %r87;
	add.s64 	%rd69, %rd66, 4;
	and.b64  	%rd70, %rd69, 17179869180;
	add.s64 	%rd71, %rd1, %rd70;
	ld.global.u32 	%r88, [%rd71];
	add.s64 	%rd72, %rd2, %rd70;
	st.local.u32 	[%rd72], %r88;
	add.s64 	%rd73, %rd66, 8;
	and.b64  	%rd74, %rd73, 17179869180;
	add.s64 	%rd75, %rd1, %rd74;
	ld.global.u32 	%r89, [%rd75];
	add.s64 	%rd76, %rd2, %rd74;
	st.local.u32 	[%rd76], %r89;
	add.s64 	%rd77, %rd66, 12;
	and.b64  	%rd78, %rd77, 17179869180;
	add.s64 	%rd79, %rd1, %rd78;
	ld.global.u32 	%r90, [%rd79];
	add.s64 	%rd80, %rd2, %rd78;
	st.local.u32 	[%rd80], %r90;
	add.s64 	%rd81, %rd100, 4;
	and.b64  	%rd100, %rd81, 4294967295;
$L__BB0_10:
	setp.eq.s64 	%p8, %rd103, 0;
	@%p8 bra 	$L__BB0_12;
$L__BB0_11:
	.pragma "nounroll";
	shl.b64 	%rd82, %rd100, 2;
	add.s64 	%rd83, %rd1, %rd82;
	ld.global.u32 	%r91, [%rd83];
	add.s64 	%rd84, %rd2, %rd82;
	st.local.u32 	[%rd84], %r91;
	add.s64 	%rd85, %rd100, 1;
	and.b64  	%rd100, %rd85, 4294967295;
	add.s64 	%rd103, %rd103, -1;
	setp.ne.s64 	%p9, %rd103, 0;
	@%p9 bra 	$L__BB0_11;
$L__BB0_12:
	and.b32  	%r92, %r1, 15;
	shl.b32 	%r93, %r1, 4;
	and.b32  	%r94, %r93, 3840;
	or.b32  	%r95, %r94, %r92;
	shl.b32 	%r96, %r1, 8;
	and.b32  	%r97, %r96, 983040;
	or.b32  	%r98, %r95, %r97;
	shl.b32 	%r99, %r1, 12;
	and.b32  	%r100, %r99, 251658240;
	or.b32  	%r101, %r98, %r100;
	shr.u32 	%r102, %r101, 3;
	shr.u32 	%r103, %r101, 2;
	shr.u32 	%r104, %r101, 1;
	or.b32  	%r105, %r103, %r104;
	and.b32  	%r106, %r102, %r105;
	and.b32  	%r107, %r106, 16843009;
	mad.lo.s32 	%r108, %r107, 39, %r101;
	add.s32 	%r109, %r108, 808464432;
	shl.b64 	%rd86, %rd26, 2;
	add.s64 	%rd24, %rd2, %rd86;
	st.local.u32 	[%rd24], %r109;
	{ .reg .b32 tmp; mov.b64 {tmp, %r110}, %rd25; }
	and.b32  	%r111, %r110, 15;
	shl.b32 	%r112, %r110, 4;
	and.b32  	%r113, %r112, 3840;
	or.b32  	%r114, %r113, %r111;
	shl.b32 	%r115, %r110, 8;
	and.b32  	%r116, %r115, 983040;
	or.b32  	%r117, %r114, %r116;
	shl.b32 	%r118, %r110, 12;
	and.b32  	%r119, %r118, 251658240;
	or.b32  	%r120, %r117, %r119;
	shr.u32 	%r121, %r120, 3;
	shr.u32 	%r122, %r120, 2;
	shr.u32 	%r123, %r120, 1;
	or.b32  	%r124, %r122, %r123;
	and.b32  	%r125, %r121, %r124;
	and.b32  	%r126, %r125, 16843009;
	mad.lo.s32 	%r127, %r126, 39, %r120;
	add.s32 	%r128, %r127, 808464432;
	st.local.u32 	[%rd24+8], %r128;
	cvt.u32.u64 	%r129, %rd25;
	and.b32  	%r130, %r129, 15;
	shl.b32 	%r131, %r129, 4;
	and.b32  	%r132, %r131, 3840;
	or.b32  	%r133, %r132, %r130;
	shl.b32 	%r134, %r129, 8;
	and.b32  	%r135, %r134, 983040;
	or.b32  	%r136, %r133, %r135;
	shl.b32 	%r137, %r129, 12;
	and.b32  	%r138, %r137, 251658240;
	or.b32  	%r139, %r136, %r138;
	shr.u32 	%r140, %r139, 3;
	shr.u32 	%r141, %r139, 2;
	shr.u32 	%r142, %r139, 1;
	or.b32  	%r143, %r141, %r142;
	and.b32  	%r144, %r140, %r143;
	and.b32  	%r145, %r144, 16843009;
	mad.lo.s32 	%r146, %r145, 39, %r139;
	add.s32 	%r147, %r146, 808464432;
	st.local.u32 	[%rd24+12], %r147;
	mov.b32 	%r148, -2147483648;
	st.local.u32 	[%rd24+16], %r148;
	cvt.u32.u64 	%r2, %rd26;
	add.s32 	%r1149, %r2, 5;
	setp.gt.s32 	%p10, %r1149, 14;
	@%p10 bra 	$L__BB0_26;
	sub.s32 	%r4, 10, %r2;
	and.b32  	%r5, %r4, 15;
	setp.lt.u32 	%p11, %r1149, 15;
	@%p11 bra 	$L__BB0_17;
	and.b32  	%r149, %r4, -16;
	neg.s32 	%r1146, %r149;
	mov.u32 	%r1147, %r2;
$L__BB0_15:
	.pragma "nounroll";
	add.s32 	%r150, %r1147, 5;
	mul.wide.s32 	%rd87, %r150, 4;
	add.s64 	%rd88, %rd2, %rd87;
	mov.b32 	%r151, 0;
	st.local.u32 	[%rd88], %r151;
	st.local.u32 	[%rd88+4], %r151;
	st.local.u32 	[%rd88+8], %r151;
	st.local.u32 	[%rd88+12], %r151;
	st.local.u32 	[%rd88+16], %r151;
	st.local.u32 	[%rd88+20], %r151;
	st.local.u32 	[%rd88+24], %r151;
	st.local.u32 	[%rd88+28], %r151;
	st.local.u32 	[%rd88+32], %r151;
	st.local.u32 	[%rd88+36], %r151;
	st.local.u32 	[%rd88+40], %r151;
	st.local.u32 	[%rd88+44], %r151;
	st.local.u32 	[%rd88+48], %r151;
	st.local.u32 	[%rd88+52], %r151;
	st.local.u32 	[%rd88+56], %r151;
	st.local.u32 	[%rd88+60], %r151;
	add.s32 	%r1147, %r1147, 16;
	add.s32 	%r1146, %r1146, 16;
	setp.ne.s32 	%p12, %r1146, 0;
	@%p12 bra 	$L__BB0_15;
	add.s32 	%r1149, %r1147, 5;
$L__BB0_17:
	setp.eq.s32 	%p13, %r5, 0;
	@%p13 bra 	$L__BB0_26;
	and.b32  	%r13, %r4, 7;
	setp.lt.u32 	%p14, %r5, 8;
	@%p14 bra 	$L__BB0_20;
	mul.wide.s32 	%rd89, %r1149, 4;
	add.s64 	%rd90, %rd2, %rd89;
	mov.b32 	%r152, 0;
	st.local.u32 	[%rd90], %r152;
	st.local.u32 	[%rd90+4], %r152;
	st.local.u32 	[%rd90+8], %r152;
	st.local.u32 	[%rd90+12], %r152;
	st.local.u32 	[%rd90+16], %r152;
	st.local.u32 	[%rd90+20], %r152;
	st.local.u32 	[%rd90+24], %r152;
	st.local.u32 	[%rd90+28], %r152;
	add.s32 	%r1149, %r1149, 8;
$L__BB0_20:
	setp.eq.s32 	%p15, %r13, 0;
	@%p15 bra 	$L__BB0_26;
	and.b32  	%r16, %r4, 3;
	setp.lt.u32 	%p16, %r13, 4;
	@%p16 bra 	$L__BB0_23;
	mul.wide.s32 	%rd91, %r1149, 4;
	add.s64 	%rd92, %rd2, %rd91;
	mov.b32 	%r153, 0;
	st.local.u32 	[%rd92], %r153;
	st.local.u32 	[%rd92+4], %r153;
	st.local.u32 	[%rd92+8], %r153;
	st.local.u32 	[%rd92+12], %r153;
	add.s32 	%r1149, %r1149, 4;
$L__BB0_23:
	setp.eq.s32 	%p17, %r16, 0;
	@%p17 bra 	$L__BB0_26;
	neg.s32 	%r1151, %r16;
$L__BB0_25:
	.pragma "nounroll";
	mul.wide.s32 	%rd93, %r1149, 4;
	add.s64 	%rd94, %rd2, %rd93;
	mov.b32 	%r154, 0;
	st.local.u32 	[%rd94], %r154;
	add.s32 	%r1149, %r1149, 1;
	add.s32 	%r1151, %r1151, 1;
	setp.ne.s32 	%p18, %r1151, 0;
	@%p18 bra 	$L__BB0_25;
$L__BB0_26:
	shl.b32 	%r157, %r2, 5;
	add.s32 	%r24, %r157, 128;
	ld.local.v4.u32 	{%r29, %r26, %r27, %r28}, [%rd2];
	ld.local.v4.u32 	{%r30, %r31, %r32, %r33}, [%rd2+16];
	ld.local.v4.u32 	{%r34, %r35, %r36, %r37}, [%rd2+32];
	.pragma "used_bytes_mask 4095";
	ld.local.v4.u32 	{%r38, %r39, %r40, %r41}, [%rd2+48];
	add.s32 	%r158, %r29, -1615554381;
	shf.l.wrap.b32 	%r159, %r158, %r158, 5;
	add.s32 	%r42, %r159, 1722862861;
	shf.l.wrap.b32 	%r43, %r158, %r158, 30;
	mov.b32 	%r1156, -65536;
	mov.b32 	%r1153, 0;
	mov.u32 	%r1154, %r1153;
	mov.u32 	%r1155, %r1153;
$L__BB0_27:
	ld.param.u32 	%r1145, [_Z12crypt_kernelmPjmjS__param_3];
	add.s32 	%r48, %r1156, 65536;
	st.local.u32 	[%rd2+4], %r26;
	st.local.v2.u32 	[%rd2+8], {%r27, %r28};
	st.local.v4.u32 	[%rd2+16], {%r30, %r31, %r32, %r33};
	st.local.v4.u32 	[%rd2+32], {%r34, %r35, %r36, %r37};
	st.local.v4.u32 	[%rd2+48], {%r38, %r39, %r40, %r24};
	and.b32  	%r160, %r48, 15;
	and.b32  	%r161, %r1155, 3840;
	or.b32  	%r162, %r161, %r160;
	and.b32  	%r163, %r1154, 983040;
	or.b32  	%r164, %r162, %r163;
	and.b32  	%r165, %r1153, 251658240;
	or.b32  	%r166, %r164, %r165;
	shr.u32 	%r167, %r166, 3;
	shr.u32 	%r168, %r166, 2;
	shr.u32 	%r169, %r166, 1;
	or.b32  	%r170, %r168, %r169;
	and.b32  	%r171, %r167, %r170;
	and.b32  	%r172, %r171, 16843009;
	mad.lo.s32 	%r173, %r172, 39, %r166;
	add.s32 	%r174, %r173, 808464432;
	st.local.u32 	[%rd24+4], %r174;
	ld.local.v4.u32 	{%r175, %r176, %r177, %r178}, [%rd2+48];
	ld.local.v4.u32 	{%r179, %r180, %r181, %r182}, [%rd2+32];
	xor.b32  	%r183, %r179, %r176;
	ld.local.v2.u32 	{%r184, %r185}, [%rd2+8];
	xor.b32  	%r186, %r183, %r184;
	xor.b32  	%r187, %r186, %r29;
	shf.l.wrap.b32 	%r188, %r187, %r187, 1;
	xor.b32  	%r189, %r180, %r177;
	xor.b32  	%r190, %r189, %r185;
	ld.local.u32 	%r191, [%rd2+4];
	xor.b32  	%r192, %r190, %r191;
	shf.l.wrap.b32 	%r193, %r192, %r192, 1;
	xor.b32  	%r194, %r181, %r178;
	ld.local.v4.u32 	{%r195, %r196, %r197, %r198}, [%rd2+16];
	xor.b32  	%r199, %r194, %r195;
	xor.b32  	%r200, %r199, %r184;
	shf.l.wrap.b32 	%r201, %r200, %r200, 1;
	xor.b32  	%r202, %r182, %r188;
	xor.b32  	%r203, %r202, %r196;
	xor.b32  	%r204, %r203, %r185;
	shf.l.wrap.b32 	%r205, %r204, %r204, 1;
	xor.b32  	%r206, %r175, %r193;
	xor.b32  	%r207, %r206, %r197;
	xor.b32  	%r208, %r207, %r195;
	shf.l.wrap.b32 	%r209, %r208, %r208, 1;
	xor.b32  	%r210, %r176, %r201;
	xor.b32  	%r211, %r210, %r198;
	xor.b32  	%r212, %r211, %r196;
	shf.l.wrap.b32 	%r213, %r212, %r212, 1;
	xor.b32  	%r214, %r177, %r205;
	xor.b32  	%r215, %r214, %r179;
	xor.b32  	%r216, %r215, %r197;
	shf.l.wrap.b32 	%r217, %r216, %r216, 1;
	xor.b32  	%r218, %r178, %r209;
	xor.b32  	%r219, %r218, %r180;
	xor.b32  	%r220, %r219, %r198;
	shf.l.wrap.b32 	%r221, %r220, %r220, 1;
	xor.b32  	%r222, %r188, %r213;
	xor.b32  	%r223, %r222, %r181;
	xor.b32  	%r224, %r223, %r179;
	shf.l.wrap.b32 	%r225, %r224, %r224, 1;
	xor.b32  	%r226, %r193, %r217;
	xor.b32  	%r227, %r226, %r182;
	xor.b32  	%r228, %r227, %r180;
	shf.l.wrap.b32 	%r229, %r228, %r228, 1;
	xor.b32  	%r230, %r201, %r221;
	xor.b32  	%r231, %r230, %r175;
	xor.b32  	%r232, %r231, %r181;
	shf.l.wrap.b32 	%r233, %r232, %r232, 1;
	xor.b32  	%r234, %r205, %r225;
	xor.b32  	%r235, %r234, %r176;
	xor.b32  	%r236, %r235, %r182;
	shf.l.wrap.b32 	%r237, %r236, %r236, 1;
	xor.b32  	%r238, %r209, %r229;
	xor.b32  	%r239, %r238, %r177;
	xor.b32  	%r240, %r239, %r175;
	shf.l.wrap.b32 	%r241, %r240, %r240, 1;
	xor.b32  	%r242, %r213, %r233;
	xor.b32  	%r243, %r242, %r178;
	xor.b32  	%r244, %r243, %r176;
	shf.l.wrap.b32 	%r245, %r244, %r244, 1;
	xor.b32  	%r246, %r217, %r237;
	xor.b32  	%r247, %r246, %r188;
	xor.b32  	%r248, %r247, %r177;
	shf.l.wrap.b32 	%r249, %r248, %r248, 1;
	xor.b32  	%r250, %r221, %r241;
	xor.b32  	%r251, %r250, %r193;
	xor.b32  	%r252, %r251, %r178;
	shf.l.wrap.b32 	%r253, %r252, %r252, 1;
	xor.b32  	%r254, %r225, %r245;
	xor.b32  	%r255, %r254, %r201;
	xor.b32  	%r256, %r255, %r188;
	shf.l.wrap.b32 	%r257, %r256, %r256, 1;
	xor.b32  	%r258, %r229, %r249;
	xor.b32  	%r259, %r258, %r205;
	xor.b32  	%r260, %r259, %r193;
	shf.l.wrap.b32 	%r261, %r260, %r260, 1;
	xor.b32  	%r262, %r233, %r253;
	xor.b32  	%r263, %r262, %r209;
	xor.b32  	%r264, %r263, %r201;
	shf.l.wrap.b32 	%r265, %r264, %r264, 1;
	xor.b32  	%r266, %r237, %r257;
	xor.b32  	%r267, %r266, %r213;
	xor.b32  	%r268, %r267, %r205;
	shf.l.wrap.b32 	%r269, %r268, %r268, 1;
	xor.b32  	%r270, %r241, %r261;
	xor.b32  	%r271, %r270, %r217;
	xor.b32  	%r272, %r271, %r209;
	shf.l.wrap.b32 	%r273, %r272, %r272, 1;
	xor.b32  	%r274, %r245, %r265;
	xor.b32  	%r275, %r274, %r221;
	xor.b32  	%r276, %r275, %r213;
	shf.l.wrap.b32 	%r277, %r276, %r276, 1;
	xor.b32  	%r278, %r249, %r269;
	xor.b32  	%r279, %r278, %r225;
	xor.b32  	%r280, %r279, %r217;
	shf.l.wrap.b32 	%r281, %r280, %r280, 1;
	xor.b32  	%r282, %r253, %r273;
	xor.b32  	%r283, %r282, %r229;
	xor.b32  	%r284, %r283, %r221;
	shf.l.wrap.b32 	%r285, %r284, %r284, 1;
	xor.b32  	%r286, %r257, %r277;
	xor.b32  	%r287, %r286, %r233;
	xor.b32  	%r288, %r287, %r225;
	shf.l.wrap.b32 	%r289, %r288, %r288, 1;
	xor.b32  	%r290, %r261, %r281;
	xor.b32  	%r291, %r290, %r237;
	xor.b32  	%r292, %r291, %r229;
	shf.l.wrap.b32 	%r293, %r292, %r292, 1;
	xor.b32  	%r294, %r265, %r285;
	xor.b32  	%r295, %r294, %r241;
	xor.b32  	%r296, %r295, %r233;
	shf.l.wrap.b32 	%r297, %r296, %r296, 1;
	xor.b32  	%r298, %r269, %r289;
	xor.b32  	%r299, %r298, %r245;
	xor.b32  	%r300, %r299, %r237;
	shf.l.wrap.b32 	%r301, %r300, %r300, 1;
	xor.b32  	%r302, %r273, %r293;
	xor.b32  	%r303, %r302, %r249;
	xor.b32  	%r304, %r303, %r241;
	shf.l.wrap.b32 	%r305, %r304, %r304, 1;
	xor.b32  	%r306, %r277, %r297;
	xor.b32  	%r307, %r306, %r253;
	xor.b32  	%r308, %r307, %r245;
	shf.l.wrap.b32 	%r309, %r308, %r308, 1;
	xor.b32  	%r310, %r281, %r301;
	xor.b32  	%r311, %r310, %r257;
	xor.b32  	%r312, %r311, %r249;
	shf.l.wrap.b32 	%r313, %r312, %r312, 1;
	xor.b32  	%r314, %r285, %r305;
	xor.b32  	%r315, %r314, %r261;
	xor.b32  	%r316, %r315, %r253;
	shf.l.wrap.b32 	%r317, %r316, %r316, 1;
	xor.b32  	%r318, %r289, %r309;
	xor.b32  	%r319, %r318, %r265;
	xor.b32  	%r320, %r319, %r257;
	shf.l.wrap.b32 	%r321, %r320, %r320, 1;
	xor.b32  	%r322, %r293, %r313;
	xor.b32  	%r323, %r322, %r269;
	xor.b32  	%r324, %r323, %r261;
	shf.l.wrap.b32 	%r325, %r324, %r324, 1;
	xor.b32  	%r326, %r297, %r317;
	xor.b32  	%r327, %r326, %r273;
	xor.b32  	%r328, %r327, %r265;
	shf.l.wrap.b32 	%r329, %r328, %r328, 1;
	xor.b32  	%r330, %r301, %r321;
	xor.b32  	%r331, %r330, %r277;
	xor.b32  	%r332, %r331, %r269;
	shf.l.wrap.b32 	%r333, %r332, %r332, 1;
	xor.b32  	%r334, %r305, %r325;
	xor.b32  	%r335, %r334, %r281;
	xor.b32  	%r336, %r335, %r273;
	shf.l.wrap.b32 	%r337, %r336, %r336, 1;
	xor.b32  	%r338, %r309, %r329;
	xor.b32  	%r339, %r338, %r285;
	xor.b32  	%r340, %r339, %r277;
	shf.l.wrap.b32 	%r341, %r340, %r340, 1;
	xor.b32  	%r342, %r313, %r333;
	xor.b32  	%r343, %r342, %r289;
	xor.b32  	%r344, %r343, %r281;
	shf.l.wrap.b32 	%r345, %r344, %r344, 1;
	xor.b32  	%r346, %r317, %r337;
	xor.b32  	%r347, %r346, %r293;
	xor.b32  	%r348, %r347, %r285;
	shf.l.wrap.b32 	%r349, %r348, %r348, 1;
	xor.b32  	%r350, %r321, %r341;
	xor.b32  	%r351, %r350, %r297;
	xor.b32  	%r352, %r351, %r289;
	shf.l.wrap.b32 	%r353, %r352, %r352, 1;
	xor.b32  	%r354, %r325, %r345;
	xor.b32  	%r355, %r354, %r301;
	xor.b32  	%r356, %r355, %r293;
	shf.l.wrap.b32 	%r357, %r356, %r356, 1;
	xor.b32  	%r358, %r329, %r349;
	xor.b32  	%r359, %r358, %r305;
	xor.b32  	%r360, %r359, %r297;
	shf.l.wrap.b32 	%r361, %r360, %r360, 1;
	xor.b32  	%r362, %r333, %r353;
	xor.b32  	%r363, %r362, %r309;
	xor.b32  	%r364, %r363, %r301;
	shf.l.wrap.b32 	%r365, %r364, %r364, 1;
	xor.b32  	%r366, %r337, %r357;
	xor.b32  	%r367, %r366, %r313;
	xor.b32  	%r368, %r367, %r305;
	shf.l.wrap.b32 	%r369, %r368, %r368, 1;
	xor.b32  	%r370, %r341, %r361;
	xor.b32  	%r371, %r370, %r317;
	xor.b32  	%r372, %r371, %r309;
	shf.l.wrap.b32 	%r373, %r372, %r372, 1;
	xor.b32  	%r374, %r345, %r365;
	xor.b32  	%r375, %r374, %r321;
	xor.b32  	%r376, %r375, %r313;
	shf.l.wrap.b32 	%r377, %r376, %r376, 1;
	xor.b32  	%r378, %r349, %r369;
	xor.b32  	%r379, %r378, %r325;
	xor.b32  	%r380, %r379, %r317;
	shf.l.wrap.b32 	%r381, %r380, %r380, 1;
	xor.b32  	%r382, %r353, %r373;
	xor.b32  	%r383, %r382, %r329;
	xor.b32  	%r384, %r383, %r321;
	shf.l.wrap.b32 	%r385, %r384, %r384, 1;
	xor.b32  	%r386, %r357, %r377;
	xor.b32  	%r387, %r386, %r333;
	xor.b32  	%r388, %r387, %r325;
	shf.l.wrap.b32 	%r389, %r388, %r388, 1;
	xor.b32  	%r390, %r361, %r381;
	xor.b32  	%r391, %r390, %r337;
	xor.b32  	%r392, %r391, %r329;
	shf.l.wrap.b32 	%r393, %r392, %r392, 1;
	xor.b32  	%r394, %r365, %r385;
	xor.b32  	%r395, %r394, %r341;
	xor.b32  	%r396, %r395, %r333;
	shf.l.wrap.b32 	%r397, %r396, %r396, 1;
	xor.b32  	%r398, %r369, %r389;
	xor.b32  	%r399, %r398, %r345;
	xor.b32  	%r400, %r399, %r337;
	shf.l.wrap.b32 	%r401, %r400, %r400, 1;
	xor.b32  	%r402, %r373, %r393;
	xor.b32  	%r403, %r402, %r349;
	xor.b32  	%r404, %r403, %r341;
	shf.l.wrap.b32 	%r405, %r404, %r404, 1;
	xor.b32  	%r406, %r377, %r397;
	xor.b32  	%r407, %r406, %r353;
	xor.b32  	%r408, %r407, %r345;
	shf.l.wrap.b32 	%r409, %r408, %r408, 1;
	xor.b32  	%r410, %r381, %r401;
	xor.b32  	%r411, %r410, %r357;
	xor.b32  	%r412, %r411, %r349;
	shf.l.wrap.b32 	%r413, %r412, %r412, 1;
	xor.b32  	%r414, %r385, %r405;
	xor.b32  	%r415, %r414, %r361;
	xor.b32  	%r416, %r415, %r353;
	shf.l.wrap.b32 	%r417, %r416, %r416, 1;
	xor.b32  	%r418, %r389, %r409;
	xor.b32  	%r419, %r418, %r365;
	xor.b32  	%r420, %r419, %r357;
	shf.l.wrap.b32 	%r421, %r420, %r420, 1;
	xor.b32  	%r422, %r393, %r413;
	xor.b32  	%r423, %r422, %r369;
	xor.b32  	%r424, %r423, %r361;
	shf.l.wrap.b32 	%r425, %r424, %r424, 1;
	xor.b32  	%r426, %r397, %r417;
	xor.b32  	%r427, %r426, %r373;
	xor.b32  	%r428, %r427, %r365;
	shf.l.wrap.b32 	%r429, %r428, %r428, 1;
	xor.b32  	%r430, %r401, %r421;
	xor.b32  	%r431, %r430, %r377;
	xor.b32  	%r432, %r431, %r369;
	shf.l.wrap.b32 	%r433, %r432, %r432, 1;
	xor.b32  	%r434, %r405, %r425;
	xor.b32  	%r435, %r434, %r381;
	xor.b32  	%r436, %r435, %r373;
	shf.l.wrap.b32 	%r437, %r436, %r436, 1;
	xor.b32  	%r438, %r409, %r429;
	xor.b32  	%r439, %r438, %r385;
	xor.b32  	%r440, %r439, %r377;
	shf.l.wrap.b32 	%r441, %r440, %r440, 1;
	xor.b32  	%r442, %r413, %r433;
	xor.b32  	%r443, %r442, %r389;
	xor.b32  	%r444, %r443, %r381;
	shf.l.wrap.b32 	%r445, %r444, %r444, 1;
	add.s32 	%r446, %r42, %r191;
	not.b32 	%r447, %r446;
	shf.l.wrap.b32 	%r448, %r446, %r446, 5;
	sub.s32 	%r449, 1615554380, %r29;
	and.b32  	%r450, %r449, 2079550178;
	add.s32 	%r451, %r29, -1615554381;
	and.b32  	%r452, %r451, 1506887872;
	or.b32  	%r453, %r450, %r452;
	add.s32 	%r454, %r453, %r448;
	add.s32 	%r455, %r454, %r184;
	add.s32 	%r456, %r455, -214083945;
	and.b32  	%r457, %r43, %r446;
	and.b32  	%r458, %r447, 1506887872;
	or.b32  	%r459, %r458, %r457;
	shf.l.wrap.b32 	%r460, %r456, %r456, 5;
	add.s32 	%r461, %r460, %r459;
	add.s32 	%r462, %r461, %r185;
	add.s32 	%r463, %r462, -696916869;
	shf.l.wrap.b32 	%r464, %r446, %r446, 30;
	and.b32  	%r465, %r464, %r456;
	not.b32 	%r466, %r456;
	and.b32  	%r467, %r43, %r466;
	or.b32  	%r468, %r467, %r465;
	shf.l.wrap.b32 	%r469, %r463, %r463, 5;
	add.s32 	%r470, %r469, %r468;
	add.s32 	%r471, %r470, %r195;
	add.s32 	%r472, %r471, -1269579175;
	shf.l.wrap.b32 	%r473, %r456, %r456, 30;
	and.b32  	%r474, %r473, %r463;
	not.b32 	%r475, %r463;
	and.b32  	%r476, %r464, %r475;
	or.b32  	%r477, %r476, %r474;
	shf.l.wrap.b32 	%r478, %r472, %r472, 5;
	add.s32 	%r479, %r43, %r478;
	add.s32 	%r480, %r479, %r477;
	add.s32 	%r481, %r480, %r196;
	add.s32 	%r482, %r481, 1518500249;
	shf.l.wrap.b32 	%r483, %r463, %r463, 30;
	and.b32  	%r484, %r483, %r472;
	not.b32 	%r485, %r472;
	and.b32  	%r486, %r473, %r485;
	or.b32  	%r487, %r486, %r484;
	shf.l.wrap.b32 	%r488, %r482, %r482, 5;
	add.s32 	%r489, %r488, %r464;
	add.s32 	%r490, %r489, %r487;
	add.s32 	%r491, %r490, %r197;
	add.s32 	%r492, %r491, 1518500249;
	shf.l.wrap.b32 	%r493, %r472, %r472, 30;
	and.b32  	%r494, %r493, %r482;
	not.b32 	%r495, %r482;
	and.b32  	%r496, %r483, %r495;
	or.b32  	%r497, %r496, %r494;
	shf.l.wrap.b32 	%r498, %r492, %r492, 5;
	add.s32 	%r499, %r498, %r473;
	add.s32 	%r500, %r499, %r497;
	add.s32 	%r501, %r500, %r198;
	add.s32 	%r502, %r501, 1518500249;
	shf.l.wrap.b32 	%r503, %r482, %r482, 30;
	and.b32  	%r504, %r503, %r492;
	not.b32 	%r505, %r492;
	and.b32  	%r506, %r493, %r505;
	or.b32  	%r507, %r506, %r504;
	shf.l.wrap.b32 	%r508, %r502, %r502, 5;
	add.s32 	%r509, %r508, %r483;
	add.s32 	%r510, %r509, %r507;
	add.s32 	%r511, %r510, %r179;
	add.s32 	%r512, %r511, 1518500249;
	shf.l.wrap.b32 	%r513, %r492, %r492, 30;
	and.b32  	%r514, %r513, %r502;
	not.b32 	%r515, %r502;
	and.b32  	%r516, %r503, %r515;
	or.b32  	%r517, %r516, %r514;
	shf.l.wrap.b32 	%r518, %r512, %r512, 5;
	add.s32 	%r519, %r518, %r493;
	add.s32 	%r520, %r519, %r517;
	add.s32 	%r521, %r520, %r180;
	add.s32 	%r522, %r521, 1518500249;
	shf.l.wrap.b32 	%r523, %r502, %r502, 30;
	and.b32  	%r524, %r523, %r512;
	not.b32 	%r525, %r512;
	and.b32  	%r526, %r513, %r525;
	or.b32  	%r527, %r526, %r524;
	shf.l.wrap.b32 	%r528, %r522, %r522, 5;
	add.s32 	%r529, %r528, %r503;
	add.s32 	%r530, %r529, %r527;
	add.s32 	%r531, %r530, %r181;
	add.s32 	%r532, %r531, 1518500249;
	shf.l.wrap.b32 	%r533, %r512, %r512, 30;
	and.b32  	%r534, %r533, %r522;
	not.b32 	%r535, %r522;
	and.b32  	%r536, %r523, %r535;
	or.b32  	%r537, %r536, %r534;
	shf.l.wrap.b32 	%r538, %r532, %r532, 5;
	add.s32 	%r539, %r538, %r513;
	add.s32 	%r540, %r539, %r537;
	add.s32 	%r541, %r540, %r182;
	add.s32 	%r542, %r541, 1518500249;
	shf.l.wrap.b32 	%r543, %r522, %r522, 30;
	and.b32  	%r544, %r543, %r532;
	not.b32 	%r545, %r532;
	and.b32  	%r546, %r533, %r545;
	or.b32  	%r547, %r546, %r544;
	shf.l.wrap.b32 	%r548, %r542, %r542, 5;
	add.s32 	%r549, %r548, %r523;
	add.s32 	%r550, %r549, %r547;
	add.s32 	%r551, %r550, %r175;
	add.s32 	%r552, %r551, 1518500249;
	shf.l.wrap.b32 	%r553, %r532, %r532, 30;
	and.b32  	%r554, %r553, %r542;
	not.b32 	%r555, %r542;
	and.b32  	%r556, %r543, %r555;
	or.b32  	%r557, %r556, %r554;
	shf.l.wrap.b32 	%r558, %r552, %r552, 5;
	add.s32 	%r559, %r558, %r533;
	add.s32 	%r560, %r559, %r557;
	add.s32 	%r561, %r560, %r176;
	add.s32 	%r562, %r561, 1518500249;
	shf.l.wrap.b32 	%r563, %r542, %r542, 30;
	and.b32  	%r564, %r563, %r552;
	not.b32 	%r565, %r552;
	and.b32  	%r566, %r553, %r565;
	or.b32  	%r567, %r566, %r564;
	shf.l.wrap.b32 	%r568, %r562, %r562, 5;
	add.s32 	%r569, %r568, %r543;
	add.s32 	%r570, %r569, %r567;
	add.s32 	%r571, %r570, %r177;
	add.s32 	%r572, %r571, 1518500249;
	shf.l.wrap.b32 	%r573, %r552, %r552, 30;
	and.b32  	%r574, %r573, %r562;
	not.b32 	%r575, %r562;
	and.b32  	%r576, %r563, %r575;
	or.b32  	%r577, %r576, %r574;
	shf.l.wrap.b32 	%r578, %r572, %r572, 5;
	add.s32 	%r579, %r578, %r553;
	add.s32 	%r580, %r579, %r577;
	add.s32 	%r581, %r580, %r178;
	add.s32 	%r582, %r581, 1518500249;
	shf.l.wrap.b32 	%r583, %r562, %r562, 30;
	and.b32  	%r584, %r583, %r572;
	not.b32 	%r585, %r572;
	and.b32  	%r586, %r573, %r585;
	or.b32  	%r587, %r586, %r584;
	shf.l.wrap.b32 	%r588, %r582, %r582, 5;
	add.s32 	%r589, %r588, %r563;
	add.s32 	%r590, %r589, %r587;
	add.s32 	%r591, %r590, %r188;
	add.s32 	%r592, %r591, 1518500249;
	shf.l.wrap.b32 	%r593, %r572, %r572, 30;
	and.b32  	%r594, %r593, %r582;
	not.b32 	%r595, %r582;
	and.b32  	%r596, %r583, %r595;
	or.b32  	%r597, %r596, %r594;
	shf.l.wrap.b32 	%r598, %r592, %r592, 5;
	add.s32 	%r599, %r598, %r573;
	add.s32 	%r600, %r599, %r597;
	add.s32 	%r601, %r600, %r193;
	add.s32 	%r602, %r601, 1518500249;
	shf.l.wrap.b32 	%r603, %r582, %r582, 30;
	and.b32  	%r604, %r603, %r592;
	not.b32 	%r605, %r592;
	and.b32  	%r606, %r593, %r605;
	or.b32  	%r607, %r606, %r604;
	shf.l.wrap.b32 	%r608, %r602, %r602, 5;
	add.s32 	%r609, %r608, %r583;
	add.s32 	%r610, %r609, %r607;
	add.s32 	%r611, %r610, %r201;
	add.s32 	%r612, %r611, 1518500249;
	shf.l.wrap.b32 	%r613, %r592, %r592, 30;
	and.b32  	%r614, %r613, %r602;
	not.b32 	%r615, %r602;
	and.b32  	%r616, %r603, %r615;
	or.b32  	%r617, %r616, %r614;
	shf.l.wrap.b32 	%r618, %r612, %r612, 5;
	add.s32 	%r619, %r618, %r593;
	add.s32 	%r620, %r619, %r617;
	add.s32 	%r621, %r620, %r205;
	add.s32 	%r622, %r621, 1518500249;
	shf.l.wrap.b32 	%r623, %r602, %r602, 30;
	xor.b32  	%r624, %r623, %r612;
	xor.b32  	%r625, %r624, %r613;
	shf.l.wrap.b32 	%r626, %r622, %r622, 5;
	add.s32 	%r627, %r626, %r625;
	add.s32 	%r628, %r627, %r603;
	add.s32 	%r629, %r628, %r209;
	add.s32 	%r630, %r629, 1859775393;
	shf.l.wrap.b32 	%r631, %r612, %r612, 30;
	xor.b32  	%r632, %r631, %r622;
	xor.b32  	%r633, %r632, %r623;
	shf.l.wrap.b32 	%r634, %r630, %r630, 5;
	add.s32 	%r635, %r634, %r633;
	add.s32 	%r636, %r635, %r613;
	add.s32 	%r637, %r636, %r213;
	add.s32 	%r638, %r637, 1859775393;
	shf.l.wrap.b32 	%r639, %r622, %r622, 30;
	xor.b32  	%r640, %r639, %r630;
	xor.b32  	%r641, %r640, %r631;
	shf.l.wrap.b32 	%r642, %r638, %r638, 5;
	add.s32 	%r643, %r642, %r641;
	add.s32 	%r644, %r643, %r623;
	add.s32 	%r645, %r644, %r217;
	add.s32 	%r646, %r645, 1859775393;
	shf.l.wrap.b32 	%r647, %r630, %r630, 30;
	xor.b32  	%r648, %r647, %r638;
	xor.b32  	%r649, %r648, %r639;
	shf.l.wrap.b32 	%r650, %r646, %r646, 5;
	add.s32 	%r651, %r650, %r649;
	add.s32 	%r652, %r651, %r631;
	add.s32 	%r653, %r652, %r221;
	add.s32 	%r654, %r653, 1859775393;
	shf.l.wrap.b32 	%r655, %r638, %r638, 30;
	xor.b32  	%r656, %r655, %r646;
	xor.b32  	%r657, %r656, %r647;
	shf.l.wrap.b32 	%r658, %r654, %r654, 5;
	add.s32 	%r659, %r658, %r657;
	add.s32 	%r660, %r659, %r639;
	add.s32 	%r661, %r660, %r225;
	add.s32 	%r662, %r661, 1859775393;
	shf.l.wrap.b32 	%r663, %r646, %r646, 30;
	xor.b32  	%r664, %r663, %r654;
	xor.b32  	%r665, %r664, %r655;
	shf.l.wrap.b32 	%r666, %r662, %r662, 5;
	add.s32 	%r667, %r666, %r665;
	add.s32 	%r668, %r667, %r647;
	add.s32 	%r669, %r668, %r229;
	add.s32 	%r670, %r669, 1859775393;
	shf.l.wrap.b32 	%r671, %r654, %r654, 30;
	xor.b32  	%r672, %r671, %r662;
	xor.b32  	%r673, %r672, %r663;
	shf.l.wrap.b32 	%r674, %r670, %r670, 5;
	add.s32 	%r675, %r674, %r673;
	add.s32 	%r676, %r675, %r655;
	add.s32 	%r677, %r676, %r233;
	add.s32 	%r678, %r677, 1859775393;
	shf.l.wrap.b32 	%r679, %r662, %r662, 30;
	xor.b32  	%r680, %r679, %r670;
	xor.b32  	%r681, %r680, %r671;
	shf.l.wrap.b32 	%r682, %r678, %r678, 5;
	add.s32 	%r683, %r682, %r681;
	add.s32 	%r684, %r683, %r663;
	add.s32 	%r685, %r684, %r237;
	add.s32 	%r686, %r685, 1859775393;
	shf.l.wrap.b32 	%r687, %r670, %r670, 30;
	xor.b32  	%r688, %r687, %r678;
	xor.b32  	%r689, %r688, %r679;
	shf.l.wrap.b32 	%r690, %r686, %r686, 5;
	add.s32 	%r691, %r690, %r689;
	add.s32 	%r692, %r691, %r671;
	add.s32 	%r693, %r692, %r241;
	add.s32 	%r694, %r693, 1859775393;
	shf.l.wrap.b32 	%r695, %r678, %r678, 30;
	xor.b32  	%r696, %r695, %r686;
	xor.b32  	%r697, %r696, %r687;
	shf.l.wrap.b32 	%r698, %r694, %r694, 5;
	add.s32 	%r699, %r698, %r697;
	add.s32 	%r700, %r699, %r679;
	add.s32 	%r701, %r700, %r245;
	add.s32 	%r702, %r701, 1859775393;
	shf.l.wrap.b32 	%r703, %r686, %r686, 30;
	xor.b32  	%r704, %r703, %r694;
	xor.b32  	%r705, %r704, %r695;
	shf.l.wrap.b32 	%r706, %r702, %r702, 5;
	add.s32 	%r707, %r706, %r705;
	add.s32 	%r708, %r707, %r687;
	add.s32 	%r709, %r708, %r249;
	add.s32 	%r710, %r709, 1859775393;
	shf.l.wrap.b32 	%r711, %r694, %r694, 30;
	xor.b32  	%r712, %r711, %r702;
	xor.b32  	%r713, %r712, %r703;
	shf.l.wrap.b32 	%r714, %r710, %r710, 5;
	add.s32 	%r715, %r714, %r713;
	add.s32 	%r716, %r715, %r695;
	add.s32 	%r717, %r716, %r253;
	add.s32 	%r718, %r717, 1859775393;
	shf.l.wrap.b32 	%r719, %r702, %r702, 30;
	xor.b32  	%r720, %r719, %r710;
	xor.b32  	%r721, %r720, %r711;
	shf.l.wrap.b32 	%r722, %r718, %r718, 5;
	add.s32 	%r723, %r722, %r721;
	add.s32 	%r724, %r723, %r703;
	add.s32 	%r725, %r724, %r257;
	add.s32 	%r726, %r725, 1859775393;
	shf.l.wrap.b32 	%r727, %r710, %r710, 30;
	xor.b32  	%r728, %r727, %r718;
	xor.b32  	%r729, %r728, %r719;
	shf.l.wrap.b32 	%r730, %r726, %r726, 5;
	add.s32 	%r731, %r730, %r729;
	add.s32 	%r732, %r731, %r711;
	add.s32 	%r733, %r732, %r261;
	add.s32 	%r734, %r733, 1859775393;
	shf.l.wrap.b32 	%r735, %r718, %r718, 30;
	xor.b32  	%r736, %r735, %r726;
	xor.b32  	%r737, %r736, %r727;
	shf.l.wrap.b32 	%r738, %r734, %r734, 5;
	add.s32 	%r739, %r738, %r737;
	add.s32 	%r740, %r739, %r719;
	add.s32 	%r741, %r740, %r265;
	add.s32 	%r742, %r741, 1859775393;
	shf.l.wrap.b32 	%r743, %r726, %r726, 30;
	xor.b32  	%r744, %r743, %r734;
	xor.b32  	%r745, %r744, %r735;
	shf.l.wrap.b32 	%r746, %r742, %r742, 5;
	add.s32 	%r747, %r746, %r745;
	add.s32 	%r748, %r747, %r727;
	add.s32 	%r749, %r748, %r269;
	add.s32 	%r750, %r749, 1859775393;
	shf.l.wrap.b32 	%r751, %r734, %r734, 30;
	xor.b32  	%r752, %r751, %r742;
	xor.b32  	%r753, %r752, %r743;
	shf.l.wrap.b32 	%r754, %r750, %r750, 5;
	add.s32 	%r755, %r754, %r753;
	add.s32 	%r756, %r755, %r735;
	add.s32 	%r757, %r756, %r273;
	add.s32 	%r758, %r757, 1859775393;
	shf.l.wrap.b32 	%r759, %r742, %r742, 30;
	xor.b32  	%r760, %r759, %r750;
	xor.b32  	%r761, %r760, %r751;
	shf.l.wrap.b32 	%r762, %r758, %r758, 5;
	add.s32 	%r763, %r762, %r761;
	add.s32 	%r764, %r763, %r743;
	add.s32 	%r765, %r764, %r277;
	add.s32 	%r766, %r765, 1859775393;
	shf.l.wrap.b32 	%r767, %r750, %r750, 30;
	xor.b32  	%r768, %r767, %r758;
	xor.b32  	%r769, %r768, %r759;
	shf.l.wrap.b32 	%r770, %r766, %r766, 5;
	add.s32 	%r771, %r770, %r769;
	add.s32 	%r772, %r771, %r751;
	add.s32 	%r773, %r772, %r281;
	add.s32 	%r774, %r773, 1859775393;
	shf.l.wrap.b32 	%r775, %r758, %r758, 30;
	xor.b32  	%r776, %r775, %r766;
	xor.b32  	%r777, %r776, %r767;
	shf.l.wrap.b32 	%r778, %r774, %r774, 5;
	add.s32 	%r779, %r778, %r777;
	add.s32 	%r780, %r779, %r759;
	add.s32 	%r781, %r780, %r285;
	add.s32 	%r782, %r781, 1859775393;
	shf.l.wrap.b32 	%r783, %r766, %r766, 30;
	or.b32  	%r784, %r775, %r783;
	and.b32  	%r785, %r784, %r774;
	and.b32  	%r786, %r775, %r783;
	or.b32  	%r787, %r785, %r786;
	shf.l.wrap.b32 	%r788, %r782, %r782, 5;
	add.s32 	%r789, %r788, %r767;
	add.s32 	%r790, %r789, %r787;
	add.s32 	%r791, %r790, %r289;
	add.s32 	%r792, %r791, -1894007588;
	shf.l.wrap.b32 	%r793, %r774, %r774, 30;
	or.b32  	%r794, %r783, %r793;
	and.b32  	%r795, %r794, %r782;
	and.b32  	%r796, %r783, %r793;
	or.b32  	%r797, %r795, %r796;
	shf.l.wrap.b32 	%r798, %r792, %r792, 5;
	add.s32 	%r799, %r798, %r775;
	add.s32 	%r800, %r799, %r797;
	add.s32 	%r801, %r800, %r293;
	add.s32 	%r802, %r801, -1894007588;
	shf.l.wrap.b32 	%r803, %r782, %r782, 30;
	or.b32  	%r804, %r793, %r803;
	and.b32  	%r805, %r804, %r792;
	and.b32  	%r806, %r793, %r803;
	or.b32  	%r807, %r805, %r806;
	shf.l.wrap.b32 	%r808, %r802, %r802, 5;
	add.s32 	%r809, %r808, %r783;
	add.s32 	%r810, %r809, %r807;
	add.s32 	%r811, %r810, %r297;
	add.s32 	%r812, %r811, -1894007588;
	shf.l.wrap.b32 	%r813, %r792, %r792, 30;
	or.b32  	%r814, %r803, %r813;
	and.b32  	%r815, %r814, %r802;
	and.b32  	%r816, %r803, %r813;
	or.b32  	%r817, %r815, %r816;
	shf.l.wrap.b32 	%r818, %r812, %r812, 5;
	add.s32 	%r819, %r818, %r793;
	add.s32 	%r820, %r819, %r817;
	add.s32 	%r821, %r820, %r301;
	add.s32 	%r822, %r821, -1894007588;
	shf.l.wrap.b32 	%r823, %r802, %r802, 30;
	or.b32  	%r824, %r813, %r823;
	and.b32  	%r825, %r824, %r812;
	and.b32  	%r826, %r813, %r823;
	or.b32  	%r827, %r825, %r826;
	shf.l.wrap.b32 	%r828, %r822, %r822, 5;
	add.s32 	%r829, %r828, %r803;
	add.s32 	%r830, %r829, %r827;
	add.s32 	%r831, %r830, %r305;
	add.s32 	%r832, %r831, -1894007588;
	shf.l.wrap.b32 	%r833, %r812, %r812, 30;
	or.b32  	%r834, %r823, %r833;
	and.b32  	%r835, %r834, %r822;
	and.b32  	%r836, %r823, %r833;
	or.b32  	%r837, %r835, %r836;
	shf.l.wrap.b32 	%r838, %r832, %r832, 5;
	add.s32 	%r839, %r838, %r813;
	add.s32 	%r840, %r839, %r837;
	add.s32 	%r841, %r840, %r309;
	add.s32 	%r842, %r841, -1894007588;
	shf.l.wrap.b32 	%r843, %r822, %r822, 30;
	or.b32  	%r844, %r833, %r843;
	and.b32  	%r845, %r844, %r832;
	and.b32  	%r846, %r833, %r843;
	or.b32  	%r847, %r845, %r846;
	shf.l.wrap.b32 	%r848, %r842, %r842, 5;
	add.s32 	%r849, %r848, %r823;
	add.s32 	%r850, %r849, %r847;
	add.s32 	%r851, %r850, %r313;
	add.s32 	%r852, %r851, -1894007588;
	shf.l.wrap.b32 	%r853, %r832, %r832, 30;
	or.b32  	%r854, %r843, %r853;
	and.b32  	%r855, %r854, %r842;
	and.b32  	%r856, %r843, %r853;
	or.b32  	%r857, %r855, %r856;
	shf.l.wrap.b32 	%r858, %r852, %r852, 5;
	add.s32 	%r859, %r858, %r833;
	add.s32 	%r860, %r859, %r857;
	add.s32 	%r861, %r860, %r317;
	add.s32 	%r862, %r861, -1894007588;
	shf.l.wrap.b32 	%r863, %r842, %r842, 30;
	or.b32  	%r864, %r853, %r863;
	and.b32  	%r865, %r864, %r852;
	and.b32  	%r866, %r853, %r863;
	or.b32  	%r867, %r865, %r866;
	shf.l.wrap.b32 	%r868, %r862, %r862, 5;
	add.s32 	%r869, %r868, %r843;
	add.s32 	%r870, %r869, %r867;
	add.s32 	%r871, %r870, %r321;
	add.s32 	%r872, %r871, -1894007588;
	shf.l.wrap.b32 	%r873, %r852, %r852, 30;
	or.b32  	%r874, %r863, %r873;
	and.b32  	%r875, %r874, %r862;
	and.b32  	%r876, %r863, %r873;
	or.b32  	%r877, %r875, %r876;
	shf.l.wrap.b32 	%r878, %r872, %r872, 5;
	add.s32 	%r879, %r878, %r853;
	add.s32 	%r880, %r879, %r877;
	add.s32 	%r881, %r880, %r325;
	add.s32 	%r882, %r881, -1894007588;
	shf.l.wrap.b32 	%r883, %r862, %r862, 30;
	or.b32  	%r884, %r873, %r883;
	and.b32  	%r885, %r884, %r872;
	and.b32  	%r886, %r873, %r883;
	or.b32  	%r887, %r885, %r886;
	shf.l.wrap.b32 	%r888, %r882, %r882, 5;
	add.s32 	%r889, %r888, %r863;
	add.s32 	%r890, %r889, %r887;
	add.s32 	%r891, %r890, %r329;
	add.s32 	%r892, %r891, -1894007588;
	shf.l.wrap.b32 	%r893, %r872, %r872, 30;
	or.b32  	%r894, %r883, %r893;
	and.b32  	%r895, %r894, %r882;
	and.b32  	%r896, %r883, %r893;
	or.b32  	%r897, %r895, %r896;
	shf.l.wrap.b32 	%r898, %r892, %r892, 5;
	add.s32 	%r899, %r898, %r873;
	add.s32 	%r900, %r899, %r897;
	add.s32 	%r901, %r900, %r333;
	add.s32 	%r902, %r901, -1894007588;
	shf.l.wrap.b32 	%r903, %r882, %r882, 30;
	or.b32  	%r904, %r893, %r903;
	and.b32  	%r905, %r904, %r892;
	and.b32  	%r906, %r893, %r903;
	or.b32  	%r907, %r905, %r906;
	shf.l.wrap.b32 	%r908, %r902, %r902, 5;
	add.s32 	%r909, %r908, %r883;
	add.s32 	%r910, %r909, %r907;
	add.s32 	%r911, %r910, %r337;
	add.s32 	%r912, %r911, -1894007588;
	shf.l.wrap.b32 	%r913, %r892, %r892, 30;
	or.b32  	%r914, %r903, %r913;
	and.b32  	%r915, %r914, %r902;
	and.b32  	%r916, %r903, %r913;
	or.b32  	%r917, %r915, %r916;
	shf.l.wrap.b32 	%r918, %r912, %r912, 5;
	add.s32 	%r919, %r918, %r893;
	add.s32 	%r920, %r919, %r917;
	add.s32 	%r921, %r920, %r341;
	add.s32 	%r922, %r921, -1894007588;
	shf.l.wrap.b32 	%r923, %r902, %r902, 30;
	or.b32  	%r924, %r913, %r923;
	and.b32  	%r925, %r924, %r912;
	and.b32  	%r926, %r913, %r923;
	or.b32  	%r927, %r925, %r926;
	shf.l.wrap.b32 	%r928, %r922, %r922, 5;
	add.s32 	%r929, %r928, %r903;
	add.s32 	%r930, %r929, %r927;
	add.s32 	%r931, %r930, %r345;
	add.s32 	%r932, %r931, -1894007588;
	shf.l.wrap.b32 	%r933, %r912, %r912, 30;
	or.b32  	%r934, %r923, %r933;
	and.b32  	%r935, %r934, %r922;
	and.b32  	%r936, %r923, %r933;
	or.b32  	%r937, %r935, %r936;
	shf.l.wrap.b32 	%r938, %r932, %r932, 5;
	add.s32 	%r939, %r938, %r913;
	add.s32 	%r940, %r939, %r937;
	add.s32 	%r941, %r940, %r349;
	add.s32 	%r942, %r941, -1894007588;
	shf.l.wrap.b32 	%r943, %r922, %r922, 30;
	or.b32  	%r944, %r933, %r943;
	and.b32  	%r945, %r944, %r932;
	and.b32  	%r946, %r933, %r943;
	or.b32  	%r947, %r945, %r946;
	shf.l.wrap.b32 	%r948, %r942, %r942, 5;
	add.s32 	%r949, %r948, %r923;
	add.s32 	%r950, %r949, %r947;
	add.s32 	%r951, %r950, %r353;
	add.s32 	%r952, %r951, -1894007588;
	shf.l.wrap.b32 	%r953, %r932, %r932, 30;
	or.b32  	%r954, %r943, %r953;
	and.b32  	%r955, %r954, %r942;
	and.b32  	%r956, %r943, %r953;
	or.b32  	%r957, %r955, %r956;
	shf.l.wrap.b32 	%r958, %r952, %r952, 5;
	add.s32 	%r959, %r958, %r933;
	add.s32 	%r960, %r959, %r957;
	add.s32 	%r961, %r960, %r357;
	add.s32 	%r962, %r961, -1894007588;
	shf.l.wrap.b32 	%r963, %r942, %r942, 30;
	or.b32  	%r964, %r953, %r963;
	and.b32  	%r965, %r964, %r952;
	and.b32  	%r966, %r953, %r963;
	or.b32  	%r967, %r965, %r966;
	shf.l.wrap.b32 	%r968, %r962, %r962, 5;
	add.s32 	%r969, %r968, %r943;
	add.s32 	%r970, %r969, %r967;
	add.s32 	%r971, %r970, %r361;
	add.s32 	%r972, %r971, -1894007588;
	shf.l.wrap.b32 	%r973, %r952, %r952, 30;
	or.b32  	%r974, %r963, %r973;
	and.b32  	%r975, %r974, %r962;
	and.b32  	%r976, %r963, %r973;
	or.b32  	%r977, %r975, %r976;
	shf.l.wrap.b32 	%r978, %r972, %r972, 5;
	add.s32 	%r979, %r978, %r953;
	add.s32 	%r980, %r979, %r977;
	add.s32 	%r981, %r980, %r365;
	add.s32 	%r982, %r981, -1894007588;
	shf.l.wrap.b32 	%r983, %r962, %r962, 30;
	xor.b32  	%r984, %r983, %r972;
	xor.b32  	%r985, %r984, %r973;
	shf.l.wrap.b32 	%r986, %r982, %r982, 5;
	add.s32 	%r987, %r986, %r985;
	add.s32 	%r988, %r987, %r963;
	add.s32 	%r989, %r988, %r369;
	add.s32 	%r990, %r989, -899497514;
	shf.l.wrap.b32 	%r991, %r972, %r972, 30;
	xor.b32  	%r992, %r991, %r982;
	xor.b32  	%r993, %r992, %r983;
	shf.l.wrap.b32 	%r994, %r990, %r990, 5;
	add.s32 	%r995, %r994, %r993;
	add.s32 	%r996, %r995, %r973;
	add.s32 	%r997, %r996, %r373;
	add.s32 	%r998, %r997, -899497514;
	shf.l.wrap.b32 	%r999, %r982, %r982, 30;
	xor.b32  	%r1000, %r999, %r990;
	xor.b32  	%r1001, %r1000, %r991;
	shf.l.wrap.b32 	%r1002, %r998, %r998, 5;
	add.s32 	%r1003, %r1002, %r1001;
	add.s32 	%r1004, %r1003, %r983;
	add.s32 	%r1005, %r1004, %r377;
	add.s32 	%r1006, %r1005, -899497514;
	shf.l.wrap.b32 	%r1007, %r990, %r990, 30;
	xor.b32  	%r1008, %r1007, %r998;
	xor.b32  	%r1009, %r1008, %r999;
	shf.l.wrap.b32 	%r1010, %r1006, %r1006, 5;
	add.s32 	%r1011, %r1010, %r1009;
	add.s32 	%r1012, %r1011, %r991;
	add.s32 	%r1013, %r1012, %r381;
	add.s32 	%r1014, %r1013, -899497514;
	shf.l.wrap.b32 	%r1015, %r998, %r998, 30;
	xor.b32  	%r1016, %r1015, %r1006;
	xor.b32  	%r1017, %r1016, %r1007;
	shf.l.wrap.b32 	%r1018, %r1014, %r1014, 5;
	add.s32 	%r1019, %r1018, %r1017;
	add.s32 	%r1020, %r1019, %r999;
	add.s32 	%r1021, %r1020, %r385;
	add.s32 	%r1022, %r1021, -899497514;
	shf.l.wrap.b32 	%r1023, %r1006, %r1006, 30;
	xor.b32  	%r1024, %r1023, %r1014;
	xor.b32  	%r1025, %r1024, %r1015;
	shf.l.wrap.b32 	%r1026, %r1022, %r1022, 5;
	add.s32 	%r1027, %r1026, %r1025;
	add.s32 	%r1028, %r1027, %r1007;
	add.s32 	%r1029, %r1028, %r389;
	add.s32 	%r1030, %r1029, -899497514;
	shf.l.wrap.b32 	%r1031, %r1014, %r1014, 30;
	xor.b32  	%r1032, %r1031, %r1022;
	xor.b32  	%r1033, %r1032, %r1023;
	shf.l.wrap.b32 	%r1034, %r1030, %r1030, 5;
	add.s32 	%r1035, %r1034, %r1033;
	add.s32 	%r1036, %r1035, %r1015;
	add.s32 	%r1037, %r1036, %r393;
	add.s32 	%r1038, %r1037, -899497514;
	shf.l.wrap.b32 	%r1039, %r1022, %r1022, 30;
	xor.b32  	%r1040, %r1039, %r1030;
	xor.b32  	%r1041, %r1040, %r1031;
	shf.l.wrap.b32 	%r1042, %r1038, %r1038, 5;
	add.s32 	%r1043, %r1042, %r1041;
	add.s32 	%r1044, %r1043, %r1023;
	add.s32 	%r1045, %r1044, %r397;
	add.s32 	%r1046, %r1045, -899497514;
	shf.l.wrap.b32 	%r1047, %r1030, %r1030, 30;
	xor.b32  	%r1048, %r1047, %r1038;
	xor.b32  	%r1049, %r1048, %r1039;
	shf.l.wrap.b32 	%r1050, %r1046, %r1046, 5;
	add.s32 	%r1051, %r1050, %r1049;
	add.s32 	%r1052, %r1051, %r1031;
	add.s32 	%r1053, %r1052, %r401;
	add.s32 	%r1054, %r1053, -899497514;
	shf.l.wrap.b32 	%r1055, %r1038, %r1038, 30;
	xor.b32  	%r1056, %r1055, %r1046;
	xor.b32  	%r1057, %r1056, %r1047;
	shf.l.wrap.b32 	%r1058, %r1054, %r1054, 5;
	add.s32 	%r1059, %r1058, %r1057;
	add.s32 	%r1060, %r1059, %r1039;
	add.s32 	%r1061, %r1060, %r405;
	add.s32 	%r1062, %r1061, -899497514;
	shf.l.wrap.b32 	%r1063, %r1046, %r1046, 30;
	xor.b32  	%r1064, %r1063, %r1054;
	xor.b32  	%r1065, %r1064, %r1055;
	shf.l.wrap.b32 	%r1066, %r1062, %r1062, 5;
	add.s32 	%r1067, %r1066, %r1065;
	add.s32 	%r1068, %r1067, %r1047;
	add.s32 	%r1069, %r1068, %r409;
	add.s32 	%r1070, %r1069, -899497514;
	shf.l.wrap.b32 	%r1071, %r1054, %r1054, 30;
	xor.b32  	%r1072, %r1071, %r1062;
	xor.b32  	%r1073, %r1072, %r1063;
	shf.l.wrap.b32 	%r1074, %r1070, %r1070, 5;
	add.s32 	%r1075, %r1074, %r1073;
	add.s32 	%r1076, %r1075, %r1055;
	add.s32 	%r1077, %r1076, %r413;
	add.s32 	%r1078, %r1077, -899497514;
	shf.l.wrap.b32 	%r1079, %r1062, %r1062, 30;
	xor.b32  	%r1080, %r1079, %r1070;
	xor.b32  	%r1081, %r1080, %r1071;
	shf.l.wrap.b32 	%r1082, %r1078, %r1078, 5;
	add.s32 	%r1083, %r1082, %r1081;
	add.s32 	%r1084, %r1083, %r1063;
	add.s32 	%r1085, %r1084, %r417;
	add.s32 	%r1086, %r1085, -899497514;
	shf.l.wrap.b32 	%r1087, %r1070, %r1070, 30;
	xor.b32  	%r1088, %r1087, %r1078;
	xor.b32  	%r1089, %r1088, %r1079;
	shf.l.wrap.b32 	%r1090, %r1086, %r1086, 5;
	add.s32 	%r1091, %r1090, %r1089;
	add.s32 	%r1092, %r1091, %r1071;
	add.s32 	%r1093, %r1092, %r421;
	add.s32 	%r1094, %r1093, -899497514;
	shf.l.wrap.b32 	%r1095, %r1078, %r1078, 30;
	xor.b32  	%r1096, %r1095, %r1086;
	xor.b32  	%r1097, %r1096, %r1087;
	shf.l.wrap.b32 	%r1098, %r1094, %r1094, 5;
	add.s32 	%r1099, %r1098, %r1097;
	add.s32 	%r1100, %r1099, %r1079;
	add.s32 	%r1101, %r1100, %r425;
	add.s32 	%r1102, %r1101, -899497514;
	shf.l.wrap.b32 	%r1103, %r1086, %r1086, 30;
	xor.b32  	%r1104, %r1103, %r1094;
	xor.b32  	%r1105, %r1104, %r1095;
	shf.l.wrap.b32 	%r1106, %r1102, %r1102, 5;
	add.s32 	%r1107, %r1106, %r1105;
	add.s32 	%r1108, %r1107, %r1087;
	add.s32 	%r1109, %r1108, %r429;
	add.s32 	%r1110, %r1109, -899497514;
	shf.l.wrap.b32 	%r1111, %r1094, %r1094, 30;
	xor.b32  	%r1112, %r1111, %r1102;
	xor.b32  	%r1113, %r1112, %r1103;
	shf.l.wrap.b32 	%r1114, %r1110, %r1110, 5;
	add.s32 	%r1115, %r1114, %r1113;
	add.s32 	%r1116, %r1115, %r1095;
	add.s32 	%r1117, %r1116, %r433;
	add.s32 	%r1118, %r1117, -899497514;
	shf.l.wrap.b32 	%r1119, %r1102, %r1102, 30;
	xor.b32  	%r1120, %r1119, %r1110;
	xor.b32  	%r1121, %r1120, %r1111;
	shf.l.wrap.b32 	%r1122, %r1118, %r1118, 5;
	add.s32 	%r1123, %r1122, %r1121;
	add.s32 	%r1124, %r1123, %r1103;
	add.s32 	%r1125, %r1124, %r437;
	add.s32 	%r1126, %r1125, -899497514;
	shf.l.wrap.b32 	%r1127, %r1110, %r1110, 30;
	xor.b32  	%r1128, %r1127, %r1118;
	xor.b32  	%r1129, %r1128, %r1119;
	shf.l.wrap.b32 	%r1130, %r1126, %r1126, 5;
	add.s32 	%r1131, %r1130, %r1129;
	add.s32 	%r1132, %r1131, %r1111;
	add.s32 	%r1133, %r1132, %r441;
	add.s32 	%r1134, %r1133, -899497514;
	shf.l.wrap.b32 	%r1135, %r1118, %r1118, 30;
	xor.b32  	%r1136, %r1135, %r1126;
	xor.b32  	%r1137, %r1136, %r1127;
	shf.l.wrap.b32 	%r1138, %r1134, %r1134, 5;
	add.s32 	%r1139, %r1138, %r1137;
	add.s32 	%r1140, %r1139, %r1119;
	add.s32 	%r1141, %r1140, %r445;
	add.s32 	%r1142, %r1141, 833086679;
	and.b32  	%r1143, %r1142, %r1145;
	setp.ne.s32 	%p19, %r1143, 0;
	@%p19 bra 	$L__BB0_29;
	ld.param.u64 	%rd96, [_Z12crypt_kernelmPjmjS__param_4];
	cvta.to.global.u64 	%rd95, %rd96;
	mov.b32 	%r1144, 1;
	st.global.u32 	[%rd95], %r1144;
	st.global.u32 	[%rd95+4], %r1;
	st.global.u32 	[%rd95+8], %r48;
$L__BB0_29:
	add.s32 	%r1156, %r1156, 1;
	add.s32 	%r1155, %r1155, 16;
	add.s32 	%r1154, %r1154, 256;
	add.s32 	%r1153, %r1153, 4096;
	setp.ne.s32 	%p20, %r1156, 0;
	@%p20 bra 	$L__BB0_27;
	ret;

}


// ===== COMPILED SASS (sm_100) =====

	.target	sm_100

	.elftype	@"ET_EXEC"


//--------------------- .note.nv.tkinfo           --------------------------
	.section	.note.nv.tkinfo,"",@"SHT_NOTE"
	.sectionflags	@"SHF_NOTE_NV_TKINFO"
	.tkinfo
        /*0018*/ 	.word	0x00000002
        /*0030*/ 	.string	""
        /*0030*/ 	.string	"ptxas"
        /*0030*/ 	.string	"Cuda compilation tools, release 13.0, V13.0.88"
        /*0030*/ 	.string	"Build cuda_13.0.r13.0/compiler.36424714_0"
        /*0030*/ 	.string	"-arch sm_100 -m 64 "



//--------------------- .note.nv.cuinfo           --------------------------
	.section	.note.nv.cuinfo,"",@"SHT_NOTE"
	.sectionflags	@"SHF_NOTE_NV_CUINFO"
        /*0018*/ 	.short	0x0002
        /*001a*/ 	.short	0x0064
        /*001c*/ 	.short	0x0082
	.zero		2


//--------------------- .nv.info                  --------------------------
	.section	.nv.info,"",@"SHT_CUDA_INFO"
	.align	4


	//----- nvinfo : EIATTR_REGCOUNT
	.align		4
        /*0000*/ 	.byte	0x04, 0x2f
        /*0002*/ 	.short	(.L_1 - .L_0)
	.align		4
.L_0:
        /*0004*/ 	.word	index@(_Z12crypt_kernelmPjmjS_)
        /*0008*/ 	.word	0x00000037


	//----- nvinfo : EIATTR_FRAME_SIZE
	.align		4
.L_1:
        /*000c*/ 	.byte	0x04, 0x11
        /*000e*/ 	.short	(.L_3 - .L_2)
	.align		4
.L_2:
        /*0010*/ 	.word	index@(_Z12crypt_kernelmPjmjS_)
        /*0014*/ 	.word	0x00000140


	//----- nvinfo : EIATTR_MIN_STACK_SIZE
	.align		4
.L_3:
        /*0018*/ 	.byte	0x04, 0x12
        /*001a*/ 	.short	(.L_5 - .L_4)
	.align		4
.L_4:
        /*001c*/ 	.word	index@(_Z12crypt_kernelmPjmjS_)
        /*0020*/ 	.word	0x00000140
.L_5:


//--------------------- .nv.compat                --------------------------
	.section	.nv.compat,"",@"SHT_CUDA_COMPAT_INFO"
	.align	4
        /*0000*/ 	.byte	0x02, 0x09, 0x00, 0x00, 0x02, 0x02, 0x01, 0x00, 0x02, 0x05, 0x05, 0x00, 0x03, 0x07, 0x01, 0x01
        /*0010*/ 	.byte	0x02, 0x03, 0x00, 0x00, 0x02, 0x06, 0x01, 0x00, 0x04, 0x0b, 0x08, 0x00, 0x09, 0x00, 0x00, 0x00
        /*0020*/ 	.byte	0x00, 0x00, 0x00, 0x00


//--------------------- .nv.info._Z12crypt_kernelmPjmjS_ --------------------------
	.section	.nv.info._Z12crypt_kernelmPjmjS_,"",@"SHT_CUDA_INFO"
	.sectionflags	@""
	.align	4


	//----- nvinfo : EIATTR_CUDA_API_VERSION
	.align		4
        /*0000*/ 	.byte	0x04, 0x37
        /*0002*/ 	.short	(.L_7 - .L_6)
.L_6:
        /*0004*/ 	.word	0x00000082


	//----- nvinfo : EIATTR_KPARAM_INFO
	.align		4
.L_7:
        /*0008*/ 	.byte	0x04, 0x17
        /*000a*/ 	.short	(.L_9 - .L_8)
.L_8:
        /*000c*/ 	.word	0x00000000
        /*0010*/ 	.short	0x0004
        /*0012*/ 	.short	0x0020
        /*0014*/ 	.byte	0x00, 0xf5, 0x21, 0x00


	//----- nvinfo : EIATTR_KPARAM_INFO
	.align		4
.L_9:
        /*0018*/ 	.byte	0x04, 0x17
        /*001a*/ 	.short	(.L_11 - .L_10)
.L_10:
        /*001c*/ 	.word	0x00000000
        /*0020*/ 	.short	0x0003
        /*0022*/ 	.short	0x0018
        /*0024*/ 	.byte	0x00, 0xf0, 0x11, 0x00


	//----- nvinfo : EIATTR_KPARAM_INFO
	.align		4
.L_11:
        /*0028*/ 	.byte	0x04, 0x17
        /*002a*/ 	.short	(.L_13 - .L_12)
.L_12:
        /*002c*/ 	.word	0x00000000
        /*0030*/ 	.short	0x0002
        /*0032*/ 	.short	0x0010
        /*0034*/ 	.byte	0x00, 0xf0, 0x21, 0x00


	//----- nvinfo : EIATTR_KPARAM_INFO
	.align		4
.L_13:
        /*0038*/ 	.byte	0x04, 0x17
        /*003a*/ 	.short	(.L_15 - .L_14)
.L_14:
        /*003c*/ 	.word	0x00000000
        /*0040*/ 	.short	0x0001
        /*0042*/ 	.short	0x0008
        /*0044*/ 	.byte	0x00, 0xf5, 0x21, 0x00


	//----- nvinfo : EIATTR_KPARAM_INFO
	.align		4
.L_15:
        /*0048*/ 	.byte	0x04, 0x17
        /*004a*/ 	.short	(.L_17 - .L_16)
.L_16:
        /*004c*/ 	.word	0x00000000
        /*0050*/ 	.short	0x0000
        /*0052*/ 	.short	0x0000
        /*0054*/ 	.byte	0x00, 0xf0, 0x21, 0x00


	//----- nvinfo : EIATTR_SPARSE_MMA_MASK
	.align		4
.L_17:
        /*0058*/ 	.byte	0x03, 0x50
        /*005a*/ 	.short	0x0000


	//----- nvinfo : EIATTR_MAXREG_COUNT
	.align		4
        /*005c*/ 	.byte	0x03, 0x1b
        /*005e*/ 	.short	0x00ff


	//----- nvinfo : EIATTR_MERCURY_ISA_VERSION
	.align		4
        /*0060*/ 	.byte	0x03, 0x5f
        /*0062*/ 	.short	0x0101


	//----- nvinfo : EIATTR_VRC_CTA_INIT_COUNT
	.align		4
        /*0064*/ 	.byte	0x02, 0x4a
	.zero		1
	.zero		1


	//----- nvinfo : EIATTR_EXIT_INSTR_OFFSETS
	.align		4
        /*0068*/ 	.byte	0x04, 0x1c
        /*006a*/ 	.short	(.L_19 - .L_18)


	//   ....[0]....
.L_18:
        /*006c*/ 	.word	0x00003b70


	//----- nvinfo : EIATTR_CBANK_PARAM_SIZE
	.align		4
.L_19:
        /*0070*/ 	.byte	0x03, 0x19
        /*0072*/ 	.short	0x0028


	//----- nvinfo : EIATTR_PARAM_CBANK
	.align		4
        /*0074*/ 	.byte	0x04, 0x0a
        /*0076*/ 	.short	(.L_21 - .L_20)
	.align		4
.L_20:
        /*0078*/ 	.word	index@(.nv.constant0._Z12crypt_kernelmPjmjS_)
        /*007c*/ 	.short	0x0380
        /*007e*/ 	.short	0x0028


	//----- nvinfo : EIATTR_SW_WAR
	.align		4
.L_21:
        /*0080*/ 	.byte	0x04, 0x36
        /*0082*/ 	.short	(.L_23 - .L_22)
.L_22:
        /*0084*/ 	.word	0x00000008
.L_23:


//--------------------- .nv.callgraph             --------------------------
	.section	.nv.callgraph,"",@"SHT_CUDA_CALLGRAPH"
	.align	4
	.sectionentsize	8
	.align		4
        /*0000*/ 	.word	0x00000000
	.align		4
        /*0004*/ 	.word	0xffffffff
	.align		4
        /*0008*/ 	.word	0x00000000
	.align		4
        /*000c*/ 	.word	0xfffffffe
	.align		4
        /*0010*/ 	.word	0x00000000
	.align		4
        /*0014*/ 	.word	0xfffffffd
	.align		4
        /*0018*/ 	.word	0x00000000
	.align		4
        /*001c*/ 	.word	0xfffffffc


//--------------------- .text._Z12crypt_kernelmPjmjS_ --------------------------
	.section	.text._Z12crypt_kernelmPjmjS_,"ax",@progbits
	.align	128
        .global         _Z12crypt_kernelmPjmjS_
        .type           _Z12crypt_kernelmPjmjS_,@function
        .size           _Z12crypt_kernelmPjmjS_,(.L_x_13 - _Z12crypt_kernelmPjmjS_)
        .other          _Z12crypt_kernelmPjmjS_,@"STO_CUDA_ENTRY STV_DEFAULT"
_Z12crypt_kernelmPjmjS_:
.text._Z12crypt_kernelmPjmjS_:
[----:B------:R-:W0:Y:S08]  /*0000*/  LDC R1, c[0x0][0x37c] ;  /* 0x0000df00ff017b82 */ /* 0x000e300000000800 */
[----:B------:R-:W1:Y:S01]  /*0010*/  LDC.64 R2, c[0x0][0x390] ;  /* 0x0000e400ff027b82 */ /* 0x000e620000000a00 */
[----:B------:R-:W2:Y:S01]  /*0020*/  S2R R5, SR_TID.X ;  /* 0x0000000000057919 */ /* 0x000ea20000002100 */
[----:B------:R-:W3:Y:S01]  /*0030*/  LDCU UR5, c[0x0][0x370] ;  /* 0x00006e00ff0577ac */ /* 0x000ee20008000800 */
[----:B0-----:R-:W-:Y:S01]  /*0040*/  VIADD R1, R1, 0xfffffec0 ;  /* 0xfffffec001017836 */ /* 0x001fe20000000000 */
[----:B------:R-:W0:Y:S04]  /*0050*/  LDCU UR6, c[0x0][0x374] ;  /* 0x00006e80ff0677ac */ /* 0x000e280008000800 */
[----:B------:R-:W-:Y:S01]  /*0060*/  S2UR UR4, SR_CTAID.Z ;  /* 0x00000000000479c3 */ /* 0x000fe20000002700 */
[----:B------:R-:W4:Y:S07]  /*0070*/  LDCU.64 UR10, c[0x0][0x358] ;  /* 0x00006b00ff0a77ac */ /* 0x000f2e0008000a00 */
[----:B------:R-:W0:Y:S08]  /*0080*/  S2UR UR7, SR_CTAID.Y ;  /* 0x00000000000779c3 */ /* 0x000e300000002600 */
[----:B------:R-:W3:Y:S01]  /*0090*/  S2UR UR8, SR_CTAID.X ;  /* 0x00000000000879c3 */ /* 0x000ee20000002500 */
[----:B-1----:R-:W-:-:S04]  /*00a0*/  ISETP.NE.U32.AND P0, PT, R2, RZ, PT ;  /* 0x000000ff0200720c */ /* 0x002fc80003f05070 */
[----:B------:R-:W-:-:S03]  /*00b0*/  ISETP.NE.AND.EX P0, PT, R3, RZ, PT, P0 ;  /* 0x000000ff0300720c */ /* 0x000fc60003f05300 */
[----:B------:R-:W2:Y:S01]  /*00c0*/  LDC R40, c[0x0][0x360] ;  /* 0x0000d800ff287b82 */ /* 0x000ea20000000800 */
[----:B0-----:R-:W-:-:S04]  /*00d0*/  UIMAD UR4, UR4, UR6, UR7 ;  /* 0x00000006040472a4 */ /* 0x001fc8000f8e0207 */
[----:B---3--:R-:W-:-:S06]  /*00e0*/  UIMAD UR4, UR4, UR5, UR8 ;  /* 0x00000005040472a4 */ /* 0x008fcc000f8e0208 */
[----:B--2---:R-:W-:Y:S01]  /*00f0*/  IMAD R40, R40, UR4, R5 ;  /* 0x0000000428287c24 */ /* 0x004fe2000f8e0205 */
[----:B----4-:R-:W-:Y:S06]  /*0100*/  @!P0 BRA `(.L_x_0) ;  /* 0x0000000800f08947 */ /* 0x010fec0003800000 */
[C---:B------:R-:W-:Y:S01]  /*0110*/  ISETP.GE.U32.AND P1, PT, R2.reuse, 0x10, PT ;  /* 0x000000100200780c */ /* 0x040fe20003f26070 */
[----:B------:R-:W-:Y:S01]  /*0120*/  IMAD.MOV.U32 R5, RZ, RZ, RZ ;  /* 0x000000ffff057224 */ /* 0x000fe200078e00ff */
[----:B------:R-:W-:Y:S01]  /*0130*/  LOP3.LUT R25, R2, 0xf, RZ, 0xc0, !PT ;  /* 0x0000000f02197812 */ /* 0x000fe200078ec0ff */
[----:B------:R-:W-:Y:S01]  /*0140*/  IMAD.MOV.U32 R28, RZ, RZ, RZ ;  /* 0x000000ffff1c7224 */ /* 0x000fe200078e00ff */
[----:B------:R-:W-:Y:S02]  /*0150*/  ISETP.GE.U32.AND.EX P1, PT, R3, RZ, PT, P1 ;  /* 0x000000ff0300720c */ /* 0x000fe40003f26110 */
[----:B------:R-:W-:-:S04]  /*0160*/  ISETP.NE.U32.AND P0, PT, R25, RZ, PT ;  /* 0x000000ff1900720c */ /* 0x000fc80003f05070 */
[----:B------:R-:W-:-:S07]  /*0170*/  ISETP.NE.AND.EX P0, PT, RZ, RZ, PT, P0 ;  /* 0x000000ffff00720c */ /* 0x000fce0003f05300 */
[----:B------:R-:W-:Y:S06]  /*0180*/  @!P1 BRA `(.L_x_1) ;  /* 0x00000000009c9947 */ /* 0x000fec0003800000 */
[----:B------:R-:W0:Y:S01]  /*0190*/  LDCU.64 UR4, c[0x0][0x388] ;  /* 0x00007100ff0477ac */ /* 0x000e220008000a00 */
[----:B------:R-:W-:Y:S01]  /*01a0*/  LOP3.LUT R24, R2, 0xfffffff0, RZ, 0xc0, !PT ;  /* 0xfffffff002187812 */ /* 0x000fe200078ec0ff */
[----:B------:R-:W-:Y:S02]  /*01b0*/  VIADD R4, R1, 0x20 ;  /* 0x0000002001047836 */ /* 0x000fe40000000000 */
[----:B------:R-:W-:Y:S02]  /*01c0*/  IMAD.MOV.U32 R5, RZ, RZ, RZ ;  /* 0x000000ffff057224 */ /* 0x000fe400078e00ff */
[----:B------:R-:W-:Y:S01]  /*01d0*/  IMAD.MOV.U32 R28, RZ, RZ, RZ ;  /* 0x000000ffff1c7224 */ /* 0x000fe200078e00ff */
[----:B0-----:R-:W-:-:S04]  /*01e0*/  UIADD3 UR4, UP0, UPT, UR4, 0x20, URZ ;  /* 0x0000002004047890 */ /* 0x001fc8000ff1e0ff */
[----:B------:R-:W-:Y:S02]  /*01f0*/  UIADD3.X UR5, UPT, UPT, URZ, UR5, URZ, UP0, !UPT ;  /* 0x00000005ff057290 */ /* 0x000fe400087fe4ff */
[----:B------:R-:W-:-:S04]  /*0200*/  IMAD.U32 R6, RZ, RZ, UR4 ;  /* 0x00000004ff067e24 */ /* 0x000fc8000f8e00ff */
[----:B------:R-:W-:-:S07]  /*0210*/  IMAD.U32 R7, RZ, RZ, UR5 ;  /* 0x00000005ff077e24 */ /* 0x000fce000f8e00ff */
.L_x_2:
[----:B------:R-:W2:Y:S04]  /*0220*/  LDG.E R8, desc[UR10][R6.64+-0x20] ;  /* 0xffffe00a06087981 */ /* 0x000ea8000c1e1900 */
[----:B------:R-:W2:Y:S04]  /*0230*/  LDG.E R9, desc[UR10][R6.64+-0x1c] ;  /* 0xffffe40a06097981 */ /* 0x000ea8000c1e1900 */
[----:B------:R-:W2:Y:S04]  /*0240*/  LDG.E R10, desc[UR10][R6.64+-0x18] ;  /* 0xffffe80a060a7981 */ /* 0x000ea8000c1e1900 */
[----:B------:R-:W2:Y:S04]  /*0250*/  LDG.E R11, desc[UR10][R6.64+-0x14] ;  /* 0xffffec0a060b7981 */ /* 0x000ea8000c1e1900 */
[----:B------:R-:W3:Y:S04]  /*0260*/  LDG.E R12, desc[UR10][R6.64+-0x10] ;  /* 0xfffff00a060c7981 */ /* 0x000ee8000c1e1900 */
[----:B------:R-:W3:Y:S04]  /*0270*/  LDG.E R13, desc[UR10][R6.64+-0xc] ;  /* 0xfffff40a060d7981 */ /* 0x000ee8000c1e1900 */
[----:B------:R-:W3:Y:S04]  /*0280*/  LDG.E R14, desc[UR10][R6.64+-0x8] ;  /* 0xfffff80a060e7981 */ /* 0x000ee8000c1e1900 */
[----:B------:R-:W3:Y:S04]  /*0290*/  LDG.E R15, desc[UR10][R6.64+-0x4] ;  /* 0xfffffc0a060f7981 */ /* 0x000ee8000c1e1900 */
[----:B------:R-:W4:Y:S04]  /*02a0*/  LDG.E R16, desc[UR10][R6.64] ;  /* 0x0000000a06107981 */ /* 0x000f28000c1e1900 */
[----:B------:R-:W4:Y:S04]  /*02b0*/  LDG.E R17, desc[UR10][R6.64+0x4] ;  /* 0x0000040a06117981 */ /* 0x000f28000c1e1900 */
[----:B------:R-:W4:Y:S04]  /*02c0*/  LDG.E R18, desc[UR10][R6.64+0x8] ;  /* 0x0000080a06127981 */ /* 0x000f28000c1e1900 */
[----:B------:R-:W4:Y:S04]  /*02d0*/  LDG.E R19, desc[UR10][R6.64+0xc] ;  /* 0x00000c0a06137981 */ /* 0x000f28000c1e1900 */
[----:B------:R-:W5:Y:S04]  /*02e0*/  LDG.E R20, desc[UR10][R6.64+0x10] ;  /* 0x0000100a06147981 */ /* 0x000f68000c1e1900 */
[----:B------:R-:W5:Y:S04]  /*02f0*/  LDG.E R21, desc[UR10][R6.64+0x14] ;  /* 0x0000140a06157981 */ /* 0x000f68000c1e1900 */
[----:B------:R-:W5:Y:S04]  /*0300*/  LDG.E R22, desc[UR10][R6.64+0x18] ;  /* 0x0000180a06167981 */ /* 0x000f68000c1e1900 */
[----:B------:R0:W5:Y:S01]  /*0310*/  LDG.E R23, desc[UR10][R6.64+0x1c] ;  /* 0x00001c0a06177981 */ /* 0x000162000c1e1900 */
[----:B------:R-:W-:-:S04]  /*0320*/  IADD3 R5, P1, PT, R5, 0x10, RZ ;  /* 0x0000001005057810 */ /* 0x000fc80007f3e0ff */
[----:B------:R-:W-:Y:S01]  /*0330*/  IADD3 R0, P2, PT, R5, -R24, RZ ;  /* 0x8000001805007210 */ /* 0x000fe20007f5e0ff */
[----:B------:R-:W-:-:S03]  /*0340*/  IMAD.X R28, RZ, RZ, R28, P1 ;  /* 0x000000ffff1c7224 */ /* 0x000fc600008e061c */
[----:B------:R-:W-:Y:S01]  /*0350*/  ISETP.NE.U32.AND P1, PT, R0, RZ, PT ;  /* 0x000000ff0000720c */ /* 0x000fe20003f25070 */
[----:B------:R-:W-:Y:S01]  /*0360*/  IMAD.X R0, R28, 0x1, ~R3, P2 ;  /* 0x000000011c007824 */ /* 0x000fe200010e0e03 */
[----:B0-----:R-:W-:-:S04]  /*0370*/  IADD3 R6, P2, PT, R6, 0x40, RZ ;  /* 0x0000004006067810 */ /* 0x001fc80007f5e0ff */
[----:B------:R-:W-:Y:S01]  /*0380*/  ISETP.NE.AND.EX P1, PT, R0, RZ, PT, P1 ;  /* 0x000000ff0000720c */ /* 0x000fe20003f25310 */
[----:B------:R-:W-:Y:S01]  /*0390*/  IMAD.X R7, RZ, RZ, R7, P2 ;  /* 0x000000ffff077224 */ /* 0x000fe200010e0607 */
[----:B--2---:R-:W-:Y:S04]  /*03a0*/  STL.128 [R4+-0x20], R8 ;  /* 0xffffe00804007387 */ /* 0x004fe80000100c00 */
[----:B---3--:R-:W-:Y:S04]  /*03b0*/  STL.128 [R4+-0x10], R12 ;  /* 0xfffff00c04007387 */ /* 0x008fe80000100c00 */
[----:B----4-:R-:W-:Y:S04]  /*03c0*/  STL.128 [R4], R16 ;  /* 0x0000001004007387 */ /* 0x010fe80000100c00 */
[----:B-----5:R0:W-:Y:S02]  /*03d0*/  STL.128 [R4+0x10], R20 ;  /* 0x0000101404007387 */ /* 0x0201e40000100c00 */
[----:B0-----:R-:W-:Y:S01]  /*03e0*/  VIADD R4, R4, 0x40 ;  /* 0x0000004004047836 */ /* 0x001fe20000000000 */
[----:B------:R-:W-:Y:S06]  /*03f0*/  @P1 BRA `(.L_x_2) ;  /* 0xfffffffc00881947 */ /* 0x000fec000383ffff */
.L_x_1:
[----:B------:R-:W-:Y:S05]  /*0400*/  @!P0 BRA `(.L_x_0) ;  /* 0x0000000800308947 */ /* 0x000fea0003800000 */
[----:B------:R-:W-:Y:S02]  /*0410*/  ISETP.GE.U32.AND P1, PT, R25, 0x8, PT ;  /* 0x000000081900780c */ /* 0x000fe40003f26070 */
[----:B------:R-:W-:Y:S02]  /*0420*/  LOP3.LUT R26, R2, 0x7, RZ, 0xc0, !PT ;  /* 0x00000007021a7812 */ /* 0x000fe400078ec0ff */
[----:B------:R-:W-:Y:S02]  /*0430*/  ISETP.GE.U32.AND.EX P1, PT, RZ, RZ, PT, P1 ;  /* 0x000000ffff00720c */ /* 0x000fe40003f26110 */
[----:B------:R-:W-:-:S04]  /*0440*/  ISETP.NE.U32.AND P0, PT, R26, RZ, PT ;  /* 0x000000ff1a00720c */ /* 0x000fc80003f05070 */
[----:B------:R-:W-:-:S07]  /*0450*/  ISETP.NE.AND.EX P0, PT, RZ, RZ, PT, P0 ;  /* 0x000000ffff00720c */ /* 0x000fce0003f05300 */
[----:B------:R-:W-:Y:S06]  /*0460*/  @!P1 BRA `(.L_x_3) ;  /* 0x0000000400249947 */ /* 0x000fec0003800000 */
[----:B------:R-:W0:Y:S01]  /*0470*/  LDCU.64 UR4, c[0x0][0x388] ;  /* 0x00007100ff0477ac */ /* 0x000e220008000a00 */
[C---:B------:R-:W-:Y:S01]  /*0480*/  IMAD.SHL.U32 R0, R5.reuse, 0x4, RZ ;  /* 0x0000000405007824 */ /* 0x040fe200078e00ff */
[----:B------:R-:W-:-:S04]  /*0490*/  SHF.L.U64.HI R15, R5, 0x2, R28 ;  /* 0x00000002050f7819 */ /* 0x000fc8000001021c */
[C---:B------:R-:W-:Y:S02]  /*04a0*/  IADD3 R4, P2, PT, R0.reuse, 0x4, RZ ;  /* 0x0000000400047810 */ /* 0x040fe40007f5e0ff */
[C---:B------:R-:W-:Y:S02]  /*04b0*/  IADD3 R8, P3, PT, R0.reuse, 0x8, RZ ;  /* 0x0000000800087810 */ /* 0x040fe40007f7e0ff */
[----:B------:R-:W-:Y:S01]  /*04c0*/  IADD3 R6, P4, PT, R0, 0xc, RZ ;  /* 0x0000000c00067810 */ /* 0x000fe20007f9e0ff */
[--C-:B------:R-:W-:Y:S01]  /*04d0*/  IMAD.X R9, RZ, RZ, R15.reuse, P2 ;  /* 0x000000ffff097224 */ /* 0x100fe200010e060f */
[----:B------:R-:W-:Y:S01]  /*04e0*/  LOP3.LUT R4, R4, 0xfffffffc, RZ, 0xc0, !PT ;  /* 0xfffffffc04047812 */ /* 0x000fe200078ec0ff */
[--C-:B------:R-:W-:Y:S01]  /*04f0*/  IMAD.X R7, RZ, RZ, R15.reuse, P3 ;  /* 0x000000ffff077224 */ /* 0x100fe200018e060f */
[----:B------:R-:W-:Y:S01]  /*0500*/  LOP3.LUT R8, R8, 0xfffffffc, RZ, 0xc0, !PT ;  /* 0xfffffffc08087812 */ /* 0x000fe200078ec0ff */
[----:B------:R-:W-:Y:S01]  /*0510*/  IMAD.X R3, RZ, RZ, R15, P4 ;  /* 0x000000ffff037224 */ /* 0x000fe200020e060f */
[----:B------:R-:W-:-:S02]  /*0520*/  LOP3.LUT R6, R6, 0xfffffffc, RZ, 0xc0, !PT ;  /* 0xfffffffc06067812 */ /* 0x000fc400078ec0ff */
[----:B0-----:R-:W-:Y:S02]  /*0530*/  IADD3 R10, P1, PT, R0, UR4, RZ ;  /* 0x00000004000a7c10 */ /* 0x001fe4000ff3e0ff */
[----:B------:R-:W-:Y:S02]  /*0540*/  LOP3.LUT R9, R9, 0x3, RZ, 0xc0, !PT ;  /* 0x0000000309097812 */ /* 0x000fe400078ec0ff */
[----:B------:R-:W-:Y:S02]  /*0550*/  IADD3.X R11, PT, PT, R15, UR5, RZ, P1, !PT ;  /* 0x000000050f0b7c10 */ /* 0x000fe40008ffe4ff */
[----:B------:R-:W-:Y:S02]  /*0560*/  IADD3 R18, P1, PT, R4, UR4, RZ ;  /* 0x0000000404127c10 */ /* 0x000fe4000ff3e0ff */
[----:B------:R-:W-:Y:S02]  /*0570*/  LOP3.LUT R7, R7, 0x3, RZ, 0xc0, !PT ;  /* 0x0000000307077812 */ /* 0x000fe400078ec0ff */
[----:B------:R-:W-:Y:S01]  /*0580*/  IADD3 R20, P2, PT, R8, UR4, RZ ;  /* 0x0000000408147c10 */ /* 0x000fe2000ff5e0ff */
[----:B------:R0:W2:Y:S01]  /*0590*/  LDG.E R11, desc[UR10][R10.64] ;  /* 0x0000000a0a0b7981 */ /* 0x0000a2000c1e1900 */
[----:B------:R-:W-:-:S02]  /*05a0*/  LOP3.LUT R3, R3, 0x3, RZ, 0xc0, !PT ;  /* 0x0000000303037812 */ /* 0x000fc400078ec0ff */
[----:B------:R-:W-:Y:S02]  /*05b0*/  IADD3 R22, P3, PT, R6, UR4, RZ ;  /* 0x0000000406167c10 */ /* 0x000fe4000ff7e0ff */
[----:B------:R-:W-:Y:S02]  /*05c0*/  IADD3.X R19, PT, PT, R9, UR5, RZ, P1, !PT ;  /* 0x0000000509137c10 */ /* 0x000fe40008ffe4ff */
[C---:B------:R-:W-:Y:S02]  /*05d0*/  IADD3 R16, P1, PT, R0.reuse, 0x10, RZ ;  /* 0x0000001000107810 */ /* 0x040fe40007f3e0ff */
[----:B------:R-:W-:Y:S02]  /*05e0*/  IADD3.X R21, PT, PT, R7, UR5, RZ, P2, !PT ;  /* 0x0000000507157c10 */ /* 0x000fe400097fe4ff */
[----:B------:R-:W-:Y:S02]  /*05f0*/  IADD3.X R23, PT, PT, R3, UR5, RZ, P3, !PT ;  /* 0x0000000503177c10 */ /* 0x000fe40009ffe4ff */
[C---:B------:R-:W-:Y:S01]  /*0600*/  IADD3 R14, P2, PT, R0.reuse, 0x14, RZ ;  /* 0x00000014000e7810 */ /* 0x040fe20007f5e0ff */
[----:B------:R-:W-:Y:S01]  /*0610*/  IMAD.X R24, RZ, RZ, R15, P1 ;  /* 0x000000ffff187224 */ /* 0x000fe200008e060f */
[C---:B------:R-:W-:Y:S01]  /*0620*/  IADD3 R12, P3, PT, R0.reuse, 0x18, RZ ;  /* 0x00000018000c7810 */ /* 0x040fe20007f7e0ff */
[----:B------:R1:W3:Y:S01]  /*0630*/  LDG.E R3, desc[UR10][R18.64] ;  /* 0x0000000a12037981 */ /* 0x0002e2000c1e1900 */
[----:B------:R-:W-:-:S02]  /*0640*/  IADD3 R13, P4, PT, R0, 0x1c, RZ ;  /* 0x0000001c000d7810 */ /* 0x000fc40007f9e0ff */
[----:B------:R-:W-:Y:S01]  /*0650*/  LOP3.LUT R16, R16, 0xfffffffc, RZ, 0xc0, !PT ;  /* 0xfffffffc10107812 */ /* 0x000fe200078ec0ff */
[----:B------:R4:W5:Y:S01]  /*0660*/  LDG.E R7, desc[UR10][R20.64] ;  /* 0x0000000a14077981 */ /* 0x000962000c1e1900 */
[----:B------:R-:W-:Y:S01]  /*0670*/  LOP3.LUT R14, R14, 0xfffffffc, RZ, 0xc0, !PT ;  /* 0xfffffffc0e0e7812 */ /* 0x000fe200078ec0ff */
[--C-:B------:R-:W-:Y:S01]  /*0680*/  IMAD.X R17, RZ, RZ, R15.reuse, P3 ;  /* 0x000000ffff117224 */ /* 0x100fe200018e060f */
[----:B0-----:R-:W-:Y:S01]  /*0690*/  LOP3.LUT R10, R13, 0xfffffffc, RZ, 0xc0, !PT ;  /* 0xfffffffc0d0a7812 */ /* 0x001fe200078ec0ff */
[----:B------:R0:W5:Y:S01]  /*06a0*/  LDG.E R9, desc[UR10][R22.64] ;  /* 0x0000000a16097981 */ /* 0x000162000c1e1900 */
[--C-:B-1----:R-:W-:Y:S01]  /*06b0*/  IMAD.X R19, RZ, RZ, R15.reuse, P2 ;  /* 0x000000ffff137224 */ /* 0x102fe200010e060f */
[----:B------:R-:W-:Y:S01]  /*06c0*/  LOP3.LUT R12, R12, 0xfffffffc, RZ, 0xc0, !PT ;  /* 0xfffffffc0c0c7812 */ /* 0x000fe200078ec0ff */
[----:B------:R-:W-:Y:S01]  /*06d0*/  IMAD.X R15, RZ, RZ, R15, P4 ;  /* 0x000000ffff0f7224 */ /* 0x000fe200020e060f */
[----:B------:R-:W-:Y:S02]  /*06e0*/  LOP3.LUT R13, R24, 0x3, RZ, 0xc0, !PT ;  /* 0x00000003180d7812 */ /* 0x000fe400078ec0ff */
[----:B----4-:R-:W-:-:S02]  /*06f0*/  IADD3 R20, P1, PT, R16, UR4, RZ ;  /* 0x0000000410147c10 */ /* 0x010fc4000ff3e0ff */
[----:B------:R-:W-:Y:S02]  /*0700*/  LOP3.LUT R19, R19, 0x3, RZ, 0xc0, !PT ;  /* 0x0000000313137812 */ /* 0x000fe400078ec0ff */
[----:B0-----:R-:W-:Y:S02]  /*0710*/  IADD3 R22, P2, PT, R14, UR4, RZ ;  /* 0x000000040e167c10 */ /* 0x001fe4000ff5e0ff */
[----:B------:R-:W-:Y:S02]  /*0720*/  LOP3.LUT R17, R17, 0x3, RZ, 0xc0, !PT ;  /* 0x0000000311117812 */ /* 0x000fe400078ec0ff */
[----:B------:R-:W-:Y:S02]  /*0730*/  IADD3 R18, P3, PT, R12, UR4, RZ ;  /* 0x000000040c127c10 */ /* 0x000fe4000ff7e0ff */
[----:B------:R-:W-:Y:S02]  /*0740*/  IADD3.X R21, PT, PT, R13, UR5, RZ, P1, !PT ;  /* 0x000000050d157c10 */ /* 0x000fe40008ffe4ff */
[----:B------:R-:W-:-:S02]  /*0750*/  LOP3.LUT R13, R15, 0x3, RZ, 0xc0, !PT ;  /* 0x000000030f0d7812 */ /* 0x000fc400078ec0ff */
[----:B------:R-:W-:Y:S01]  /*0760*/  IADD3 R24, P1, PT, R10, UR4, RZ ;  /* 0x000000040a187c10 */ /* 0x000fe2000ff3e0ff */
[----:B------:R0:W4:Y:S01]  /*0770*/  LDG.E R20, desc[UR10][R20.64] ;  /* 0x0000000a14147981 */ /* 0x000122000c1e1900 */
[----:B------:R-:W-:Y:S02]  /*0780*/  IADD3.X R23, PT, PT, R19, UR5, RZ, P2, !PT ;  /* 0x0000000513177c10 */ /* 0x000fe400097fe4ff */
[----:B------:R-:W-:Y:S02]  /*0790*/  IADD3.X R19, PT, PT, R17, UR5, RZ, P3, !PT ;  /* 0x0000000511137c10 */ /* 0x000fe40009ffe4ff */
[----:B------:R-:W-:Y:S01]  /*07a0*/  IADD3.X R25, PT, PT, R13, UR5, RZ, P1, !PT ;  /* 0x000000050d197c10 */ /* 0x000fe20008ffe4ff */
[----:B------:R-:W4:Y:S04]  /*07b0*/  LDG.E R22, desc[UR10][R22.64] ;  /* 0x0000000a16167981 */ /* 0x000f28000c1e1900 */
[----:B------:R-:W4:Y:S04]  /*07c0*/  LDG.E R18, desc[UR10][R18.64] ;  /* 0x0000000a12127981 */ /* 0x000f28000c1e1900 */
[----:B------:R-:W4:Y:S01]  /*07d0*/  LDG.E R24, desc[UR10][R24.64] ;  /* 0x0000000a18187981 */ /* 0x000f22000c1e1900 */
[----:B------:R-:W-:-:S02]  /*07e0*/  IMAD.IADD R0, R1, 0x1, R0 ;  /* 0x0000000101007824 */ /* 0x000fc400078e0200 */
[C---:B------:R-:W-:Y:S02]  /*07f0*/  IMAD.IADD R4, R1.reuse, 0x1, R4 ;  /* 0x0000000101047824 */ /* 0x040fe400078e0204 */
[C---:B------:R-:W-:Y:S02]  /*0800*/  IMAD.IADD R8, R1.reuse, 0x1, R8 ;  /* 0x0000000101087824 */ /* 0x040fe400078e0208 */
[C---:B------:R-:W-:Y:S02]  /*0810*/  IMAD.IADD R6, R1.reuse, 0x1, R6 ;  /* 0x0000000101067824 */ /* 0x040fe400078e0206 */
[C---:B0-----:R-:W-:Y:S02]  /*0820*/  IMAD.IADD R21, R1.reuse, 0x1, R16 ;  /* 0x0000000101157824 */ /* 0x041fe400078e0210 */
[C---:B------:R-:W-:Y:S02]  /*0830*/  IMAD.IADD R17, R1.reuse, 0x1, R14 ;  /* 0x0000000101117824 */ /* 0x040fe400078e020e */
[----:B------:R-:W-:-:S02]  /*0840*/  IMAD.IADD R15, R1, 0x1, R12 ;  /* 0x00000001010f7824 */ /* 0x000fc400078e020c */
[----:B------:R-:W-:Y:S02]  /*0850*/  IMAD.IADD R13, R1, 0x1, R10 ;  /* 0x00000001010d7824 */ /* 0x000fe400078e020a */
[----:B------:R-:W-:Y:S02]  /*0860*/  VIADD R5, R5, 0x8 ;  /* 0x0000000805057836 */ /* 0x000fe40000000000 */
[----:B------:R-:W-:Y:S01]  /*0870*/  IMAD.MOV.U32 R28, RZ, RZ, RZ ;  /* 0x000000ffff1c7224 */ /* 0x000fe200078e00ff */
[----:B--2---:R0:W-:Y:S04]  /*0880*/  STL [R0], R11 ;  /* 0x0000000b00007387 */ /* 0x0041e80000100800 */
[----:B---3--:R0:W-:Y:S04]  /*0890*/  STL [R4], R3 ;  /* 0x0000000304007387 */ /* 0x0081e80000100800 */
[----:B-----5:R0:W-:Y:S04]  /*08a0*/  STL [R8], R7 ;  /* 0x0000000708007387 */ /* 0x0201e80000100800 */
[----:B------:R0:W-:Y:S04]  /*08b0*/  STL [R6], R9 ;  /* 0x0000000906007387 */ /* 0x0001e80000100800 */
[----:B----4-:R0:W-:Y:S04]  /*08c0*/  STL [R21], R20 ;  /* 0x0000001415007387 */ /* 0x0101e80000100800 */
[----:B------:R0:W-:Y:S04]  /*08d0*/  STL [R17], R22 ;  /* 0x0000001611007387 */ /* 0x0001e80000100800 */
[----:B------:R0:W-:Y:S04]  /*08e0*/  STL [R15], R18 ;  /* 0x000000120f007387 */ /* 0x0001e80000100800 */
[----:B------:R0:W-:Y:S02]  /*08f0*/  STL [R13], R24 ;  /* 0x000000180d007387 */ /* 0x0001e40000100800 */
.L_x_3:
[----:B------:R-:W-:Y:S05]  /*0900*/  @!P0 BRA `(.L_x_0) ;  /* 0x0000000000f08947 */ /* 0x000fea0003800000 */
[----:B------:R-:W-:Y:S01]  /*0910*/  ISETP.GE.U32.AND P1, PT, R26, 0x4, PT ;  /* 0x000000041a00780c */ /* 0x000fe20003f26070 */
[----:B0-----:R-:W-:Y:S01]  /*0920*/  IMAD.MOV.U32 R18, RZ, RZ, RZ ;  /* 0x000000ffff127224 */ /* 0x001fe200078e00ff */
[----:B------:R-:W-:Y:S01]  /*0930*/  LOP3.LUT R9, R2, 0x3, RZ, 0xc0, !PT ;  /* 0x0000000302097812 */ /* 0x000fe200078ec0ff */
[----:B------:R-:W0:Y:S01]  /*0940*/  LDCU.64 UR6, c[0x0][0x388] ;  /* 0x00007100ff0677ac */ /* 0x000e220008000a00 */
[----:B------:R-:W-:Y:S02]  /*0950*/  ISETP.GE.U32.AND.EX P1, PT, RZ, RZ, PT, P1 ;  /* 0x000000ffff00720c */ /* 0x000fe40003f26110 */
[----:B------:R-:W-:-:S04]  /*0960*/  ISETP.NE.U32.AND P0, PT, R9, RZ, PT ;  /* 0x000000ff0900720c */ /* 0x000fc80003f05070 */
[----:B------:R-:W-:-:S07]  /*0970*/  ISETP.NE.AND.EX P0, PT, R18, RZ, PT, P0 ;  /* 0x000000ff1200720c */ /* 0x000fce0003f05300 */
[----:B------:R-:W-:Y:S06]  /*0980*/  @!P1 BRA `(.L_x_4) ;  /* 0x0000000000949947 */ /* 0x000fec0003800000 */
[----:B------:R-:W1:Y:S01]  /*0990*/  LDCU.64 UR4, c[0x0][0x388] ;  /* 0x00007100ff0477ac */ /* 0x000e620008000a00 */
[C---:B------:R-:W-:Y:S01]  /*09a0*/  IMAD.SHL.U32 R0, R5.reuse, 0x4, RZ ;  /* 0x0000000405007824 */ /* 0x040fe200078e00ff */
[----:B------:R-:W-:-:S04]  /*09b0*/  SHF.L.U64.HI R28, R5, 0x2, R28 ;  /* 0x00000002051c7819 */ /* 0x000fc8000001021c */
[C---:B------:R-:W-:Y:S02]  /*09c0*/  IADD3 R4, P2, PT, R0.reuse, 0x4, RZ ;  /* 0x0000000400047810 */ /* 0x040fe40007f5e0ff */
[C---:B------:R-:W-:Y:S02]  /*09d0*/  IADD3 R6, P3, PT, R0.reuse, 0x8, RZ ;  /* 0x0000000800067810 */ /* 0x040fe40007f7e0ff */
[----:B------:R-:W-:Y:S01]  /*09e0*/  IADD3 R8, P4, PT, R0, 0xc, RZ ;  /* 0x0000000c00087810 */ /* 0x000fe20007f9e0ff */
[--C-:B------:R-:W-:Y:S01]  /*09f0*/  IMAD.X R3, RZ, RZ, R28.reuse, P2 ;  /* 0x000000ffff037224 */ /* 0x100fe200010e061c */
[----:B------:R-:W-:Y:S01]  /*0a00*/  LOP3.LUT R4, R4, 0xfffffffc, RZ, 0xc0, !PT ;  /* 0xfffffffc04047812 */ /* 0x000fe200078ec0ff */
[----:B------:R-:W-:Y:S01]  /*0a10*/  IMAD.X R7, RZ, RZ, R28, P3 ;  /* 0x000000ffff077224 */ /* 0x000fe200018e061c */
[----:B------:R-:W-:Y:S02]  /*0a20*/  LOP3.LUT R6, R6, 0xfffffffc, RZ, 0xc0, !PT ;  /* 0xfffffffc06067812 */ /* 0x000fe400078ec0ff */
[----:B------:R-:W-:-:S02]  /*0a30*/  LOP3.LUT R8, R8, 0xfffffffc, RZ, 0xc0, !PT ;  /* 0xfffffffc08087812 */ /* 0x000fc400078ec0ff */
[----:B-1----:R-:W-:Y:S02]  /*0a40*/  IADD3 R10, P1, PT, R0, UR4, RZ ;  /* 0x00000004000a7c10 */ /* 0x002fe4000ff3e0ff */
[----:B------:R-:W-:Y:S02]  /*0a50*/  LOP3.LUT R3, R3, 0x3, RZ, 0xc0, !PT ;  /* 0x0000000303037812 */ /* 0x000fe400078ec0ff */
[----:B------:R-:W-:Y:S01]  /*0a60*/  IADD3.X R11, PT, PT, R28, UR5, RZ, P1, !PT ;  /* 0x000000051c0b7c10 */ /* 0x000fe20008ffe4ff */
[----:B------:R-:W-:Y:S01]  /*0a70*/  IMAD.X R28, RZ, RZ, R28, P4 ;  /* 0x000000ffff1c7224 */ /* 0x000fe200020e061c */
[----:B------:R-:W-:Y:S02]  /*0a80*/  IADD3 R12, P1, PT, R4, UR4, RZ ;  /* 0x00000004040c7c10 */ /* 0x000fe4000ff3e0ff */
[----:B------:R-:W-:Y:S01]  /*0a90*/  LOP3.LUT R7, R7, 0x3, RZ, 0xc0, !PT ;  /* 0x0000000307077812 */ /* 0x000fe200078ec0ff */
[----:B------:R-:W2:Y:S01]  /*0aa0*/  LDG.E R10, desc[UR10][R10.64] ;  /* 0x0000000a0a0a7981 */ /* 0x000ea2000c1e1900 */
[----:B------:R-:W-:-:S02]  /*0ab0*/  IADD3 R14, P2, PT, R6, UR4, RZ ;  /* 0x00000004060e7c10 */ /* 0x000fc4000ff5e0ff */
[----:B------:R-:W-:Y:S02]  /*0ac0*/  LOP3.LUT R28, R28, 0x3, RZ, 0xc0, !PT ;  /* 0x000000031c1c7812 */ /* 0x000fe400078ec0ff */
[----:B------:R-:W-:Y:S02]  /*0ad0*/  IADD3 R16, P3, PT, R8, UR4, RZ ;  /* 0x0000000408107c10 */ /* 0x000fe4000ff7e0ff */
[----:B------:R-:W-:Y:S02]  /*0ae0*/  IADD3.X R13, PT, PT, R3, UR5, RZ, P1, !PT ;  /* 0x00000005030d7c10 */ /* 0x000fe40008ffe4ff */
[----:B------:R-:W-:Y:S02]  /*0af0*/  IADD3.X R15, PT, PT, R7, UR5, RZ, P2, !PT ;  /* 0x00000005070f7c10 */ /* 0x000fe400097fe4ff */
[----:B------:R-:W-:Y:S01]  /*0b00*/  IADD3.X R17, PT, PT, R28, UR5, RZ, P3, !PT ;  /* 0x000000051c117c10 */ /* 0x000fe20009ffe4ff */
[----:B------:R-:W3:Y:S04]  /*0b10*/  LDG.E R12, desc[UR10][R12.64] ;  /* 0x0000000a0c0c7981 */ /* 0x000ee8000c1e1900 */
[----:B------:R-:W4:Y:S04]  /*0b20*/  LDG.E R14, desc[UR10][R14.64] ;  /* 0x0000000a0e0e7981 */ /* 0x000f28000c1e1900 */
[----:B------:R-:W5:Y:S01]  /*0b30*/  LDG.E R16, desc[UR10][R16.64] ;  /* 0x0000000a10107981 */ /* 0x000f62000c1e1900 */
[----:B------:R-:W-:-:S02]  /*0b40*/  IMAD.IADD R3, R1, 0x1, R0 ;  /* 0x0000000101037824 */ /* 0x000fc400078e0200 */
[C---:B------:R-:W-:Y:S02]  /*0b50*/  IMAD.IADD R7, R1.reuse, 0x1, R4 ;  /* 0x0000000101077824 */ /* 0x040fe400078e0204 */
[C---:B------:R-:W-:Y:S02]  /*0b60*/  IMAD.IADD R19, R1.reuse, 0x1, R6 ;  /* 0x0000000101137824 */ /* 0x040fe400078e0206 */
[----:B------:R-:W-:Y:S02]  /*0b70*/  IMAD.IADD R21, R1, 0x1, R8 ;  /* 0x0000000101157824 */ /* 0x000fe400078e0208 */
[----:B------:R-:W-:Y:S02]  /*0b80*/  VIADD R5, R5, 0x4 ;  /* 0x0000000405057836 */ /* 0x000fe40000000000 */
[----:B------:R-:W-:Y:S01]  /*0b90*/  IMAD.MOV.U32 R28, RZ, RZ, RZ ;  /* 0x000000ffff1c7224 */ /* 0x000fe200078e00ff */
[----:B--2---:R1:W-:Y:S04]  /*0ba0*/  STL [R3], R10 ;  /* 0x0000000a03007387 */ /* 0x0043e80000100800 */
[----:B---3--:R1:W-:Y:S04]  /*0bb0*/  STL [R7], R12 ;  /* 0x0000000c07007387 */ /* 0x0083e80000100800 */
[----:B----4-:R1:W-:Y:S04]  /*0bc0*/  STL [R19], R14 ;  /* 0x0000000e13007387 */ /* 0x0103e80000100800 */
[----:B-----5:R1:W-:Y:S02]  /*0bd0*/  STL [R21], R16 ;  /* 0x0000001015007387 */ /* 0x0203e40000100800 */
.L_x_4:
[----:B------:R-:W-:Y:S05]  /*0be0*/  @!P0 BRA `(.L_x_0) ;  /* 0x0000000000388947 */ /* 0x000fea0003800000 */
.L_x_5:
[C---:B------:R-:W-:Y:S01]  /*0bf0*/  IMAD.SHL.U32 R0, R5.reuse, 0x4, RZ ;  /* 0x0000000405007824 */ /* 0x040fe200078e00ff */
[----:B-12---:R-:W-:-:S04]  /*0c00*/  SHF.L.U64.HI R3, R5, 0x2, R28 ;  /* 0x0000000205037819 */ /* 0x006fc8000001021c */
[----:B0-----:R-:W-:-:S04]  /*0c10*/  IADD3 R6, P0, PT, R0, UR6, RZ ;  /* 0x0000000600067c10 */ /* 0x001fc8000ff1e0ff */
[----:B------:R-:W-:-:S05]  /*0c20*/  IADD3.X R7, PT, PT, R3, UR7, RZ, P0, !PT ;  /* 0x0000000703077c10 */ /* 0x000fca00087fe4ff */
[----:B------:R-:W2:Y:S01]  /*0c30*/  LDG.E R6, desc[UR10][R6.64] ;  /* 0x0000000a06067981 */ /* 0x000ea2000c1e1900 */
[----:B------:R-:W-:Y:S01]  /*0c40*/  IMAD.IADD R3, R1, 0x1, R0 ;  /* 0x0000000101037824 */ /* 0x000fe200078e0200 */
[----:B------:R-:W-:Y:S01]  /*0c50*/  IADD3 R9, P0, PT, R9, -0x1, RZ ;  /* 0xffffffff09097810 */ /* 0x000fe20007f1e0ff */
[----:B------:R-:W-:Y:S02]  /*0c60*/  VIADD R5, R5, 0x1 ;  /* 0x0000000105057836 */ /* 0x000fe40000000000 */
[----:B------:R-:W-:Y:S01]  /*0c70*/  IMAD.MOV.U32 R28, RZ, RZ, RZ ;  /* 0x000000ffff1c7224 */ /* 0x000fe200078e00ff */
[----:B------:R-:W-:Y:S02]  /*0c80*/  IADD3.X R18, PT, PT, R18, -0x1, RZ, P0, !PT ;  /* 0xffffffff12127810 */ /* 0x000fe400007fe4ff */
[----:B------:R-:W-:-:S04]  /*0c90*/  ISETP.NE.U32.AND P0, PT, R9, RZ, PT ;  /* 0x000000ff0900720c */ /* 0x000fc80003f05070 */
[----:B------:R-:W-:Y:S01]  /*0ca0*/  ISETP.NE.AND.EX P0, PT, R18, RZ, PT, P0 ;  /* 0x000000ff1200720c */ /* 0x000fe20003f05300 */
[----:B--2---:R2:W-:-:S12]  /*0cb0*/  STL [R3], R6 ;  /* 0x0000000603007387 */ /* 0x0045d80000100800 */
[----:B------:R-:W-:Y:S05]  /*0cc0*/  @P0 BRA `(.L_x_5) ;  /* 0xfffffffc00c80947 */ /* 0x000fea000383ffff */
.L_x_0:
[----:B0-----:R-:W0:Y:S01]  /*0cd0*/  LDC.64 R8, c[0x0][0x380] ;  /* 0x0000e000ff087b82 */ /* 0x001e220000000a00 */
[C---:B------:R-:W-:Y:S02]  /*0ce0*/  IMAD.SHL.U32 R0, R40.reuse, 0x10, RZ ;  /* 0x0000001028007824 */ /* 0x040fe400078e00ff */
[----:B------:R-:W-:Y:S02]  /*0cf0*/  IMAD.SHL.U32 R4, R40, 0x100, RZ ;  /* 0x0000010028047824 */ /* 0x000fe400078e00ff */
[----:B------:R-:W-:Y:S01]  /*0d00*/  IMAD.U32 R44, R2, 0x4, R1 ;  /* 0x00000004022c7824 */ /* 0x000fe200078e0001 */
[----:B-12---:R-:W-:-:S04]  /*0d10*/  LOP3.LUT R3, R0, 0xf00, RZ, 0xc0, !PT ;  /* 0x00000f0000037812 */ /* 0x006fc800078ec0ff */
[----:B------:R-:W-:-:S04]  /*0d20*/  LOP3.LUT R3, R3, 0xf, R40, 0xf8, !PT ;  /* 0x0000000f03037812 */ /* 0x000fc800078ef828 */
[----:B------:R-:W-:Y:S01]  /*0d30*/  LOP3.LUT R3, R3, 0xf0000, R4, 0xf8, !PT ;  /* 0x000f000003037812 */ /* 0x000fe200078ef804 */
[C---:B0-----:R-:W-:Y:S02]  /*0d40*/  IMAD.SHL.U32 R5, R9.reuse, 0x10, RZ ;  /* 0x0000001009057824 */ /* 0x041fe400078e00ff */
[----:B------:R-:W-:Y:S02]  /*0d50*/  IMAD.SHL.U32 R6, R8, 0x10, RZ ;  /* 0x0000001008067824 */ /* 0x000fe400078e00ff */
[----:B------:R-:W-:Y:S01]  /*0d60*/  IMAD.SHL.U32 R4, R9, 0x1000, RZ ;  /* 0x0000100009047824 */ /* 0x000fe200078e00ff */
[----:B------:R-:W-:Y:S01]  /*0d70*/  LOP3.LUT R0, R5, 0xf00, RZ, 0xc0, !PT ;  /* 0x00000f0005007812 */ /* 0x000fe200078ec0ff */
[----:B------:R-:W-:Y:S01]  /*0d80*/  IMAD.SHL.U32 R5, R9, 0x100, RZ ;  /* 0x0000010009057824 */ /* 0x000fe200078e00ff */
[----:B------:R-:W-:Y:S01]  /*0d90*/  LOP3.LUT R7, R6, 0xf00, RZ, 0xc0, !PT ;  /* 0x00000f0006077812 */ /* 0x000fe200078ec0ff */
[----:B------:R-:W-:Y:S01]  /*0da0*/  IMAD.SHL.U32 R6, R8, 0x100, RZ ;  /* 0x0000010008067824 */ /* 0x000fe200078e00ff */
[----:B------:R-:W-:-:S02]  /*0db0*/  LOP3.LUT R0, R0, 0xf, R9, 0xf8, !PT ;  /* 0x0000000f00007812 */ /* 0x000fc400078ef809 */
[----:B------:R-:W-:Y:S01]  /*0dc0*/  LOP3.LUT R7, R7, 0xf, R8, 0xf8, !PT ;  /* 0x0000000f07077812 */ /* 0x000fe200078ef808 */
[----:B------:R-:W-:Y:S01]  /*0dd0*/  IMAD.SHL.U32 R8, R8, 0x1000, RZ ;  /* 0x0000100008087824 */ /* 0x000fe200078e00ff */
[----:B------:R-:W-:Y:S01]  /*0de0*/  LOP3.LUT R5, R0, 0xf0000, R5, 0xf8, !PT ;  /* 0x000f000000057812 */ /* 0x000fe200078ef805 */
[----:B------:R-:W-:Y:S01]  /*0df0*/  IMAD.SHL.U32 R0, R40, 0x1000, RZ ;  /* 0x0000100028007824 */ /* 0x000fe200078e00ff */
[----:B------:R-:W-:Y:S02]  /*0e00*/  LOP3.LUT R7, R7, 0xf0000, R6, 0xf8, !PT ;  /* 0x000f000007077812 */ /* 0x000fe400078ef806 */
[----:B------:R-:W-:Y:S02]  /*0e10*/  LOP3.LUT R6, R5, 0xf000000, R4, 0xf8, !PT ;  /* 0x0f00000005067812 */ /* 0x000fe400078ef804 */
[----:B------:R-:W-:Y:S02]  /*0e20*/  LOP3.LUT R0, R3, 0xf000000, R0, 0xf8, !PT ;  /* 0x0f00000003007812 */ /* 0x000fe400078ef800 */
[----:B------:R-:W-:-:S02]  /*0e30*/  LOP3.LUT R10, R7, 0xf000000, R8, 0xf8, !PT ;  /* 0x0f000000070a7812 */ /* 0x000fc400078ef808 */
[--C-:B------:R-:W-:Y:S02]  /*0e40*/  SHF.R.U32.HI R3, RZ, 0x3, R0.reuse ;  /* 0x00000003ff037819 */ /* 0x100fe40000011600 */
[--C-:B------:R-:W-:Y:S02]  /*0e50*/  SHF.R.U32.HI R4, RZ, 0x2, R0.reuse ;  /* 0x00000002ff047819 */ /* 0x100fe40000011600 */
[----:B------:R-:W-:Y:S02]  /*0e60*/  SHF.R.U32.HI R5, RZ, 0x1, R0 ;  /* 0x00000001ff057819 */ /* 0x000fe40000011600 */
[--C-:B------:R-:W-:Y:S02]  /*0e70*/  SHF.R.U32.HI R7, RZ, 0x3, R6.reuse ;  /* 0x00000003ff077819 */ /* 0x100fe40000011606 */
[--C-:B------:R-:W-:Y:S02]  /*0e80*/  SHF.R.U32.HI R8, RZ, 0x2, R6.reuse ;  /* 0x00000002ff087819 */ /* 0x100fe40000011606 */
[----:B------:R-:W-:-:S02]  /*0e90*/  SHF.R.U32.HI R9, RZ, 0x1, R6 ;  /* 0x00000001ff097819 */ /* 0x000fc40000011606 */
[--C-:B------:R-:W-:Y:S02]  /*0ea0*/  SHF.R.U32.HI R11, RZ, 0x3, R10.reuse ;  /* 0x00000003ff0b7819 */ /* 0x100fe4000001160a */
[--C-:B------:R-:W-:Y:S02]  /*0eb0*/  SHF.R.U32.HI R12, RZ, 0x2, R10.reuse ;  /* 0x00000002ff0c7819 */ /* 0x100fe4000001160a */
[----:B------:R-:W-:Y:S02]  /*0ec0*/  SHF.R.U32.HI R13, RZ, 0x1, R10 ;  /* 0x00000001ff0d7819 */ /* 0x000fe4000001160a */
[----:B------:R-:W-:Y:S01]  /*0ed0*/  LOP3.LUT R3, R3, R4, R5, 0xe0, !PT ;  /* 0x0000000403037212 */ /* 0x000fe200078ee005 */
[----:B------:R-:W-:Y:S01]  /*0ee0*/  IMAD.MOV.U32 R5, RZ, RZ, -0x80000000 ;  /* 0x80000000ff057424 */ /* 0x000fe200078e00ff */
[----:B------:R-:W-:Y:S02]  /*0ef0*/  LOP3.LUT R7, R7, R8, R9, 0xe0, !PT ;  /* 0x0000000807077212 */ /* 0x000fe400078ee009 */
[----:B------:R-:W-:-:S02]  /*0f00*/  LOP3.LUT R11, R11, R12, R13, 0xe0, !PT ;  /* 0x0000000c0b0b7212 */ /* 0x000fc400078ee00d */
[----:B------:R-:W-:Y:S01]  /*0f10*/  LOP3.LUT R3, R3, 0x1010101, RZ, 0xc0, !PT ;  /* 0x0101010103037812 */ /* 0x000fe200078ec0ff */
[----:B------:R0:W-:Y:S01]  /*0f20*/  STL [R44+0x10], R5 ;  /* 0x000010052c007387 */ /* 0x0001e20000100800 */
[----:B------:R-:W-:Y:S02]  /*0f30*/  LOP3.LUT R7, R7, 0x1010101, RZ, 0xc0, !PT ;  /* 0x0101010107077812 */ /* 0x000fe400078ec0ff */
[----:B------:R-:W-:Y:S01]  /*0f40*/  LOP3.LUT R11, R11, 0x1010101, RZ, 0xc0, !PT ;  /* 0x010101010b0b7812 */ /* 0x000fe200078ec0ff */
[----:B------:R-:W-:Y:S02]  /*0f50*/  IMAD R3, R3, 0x27, R0 ;  /* 0x0000002703037824 */ /* 0x000fe400078e0200 */
[----:B------:R-:W-:Y:S02]  /*0f60*/  IMAD R7, R7, 0x27, R6 ;  /* 0x0000002707077824 */ /* 0x000fe400078e0206 */
[----:B------:R-:W-:Y:S02]  /*0f70*/  IMAD R11, R11, 0x27, R10 ;  /* 0x000000270b0b7824 */ /* 0x000fe400078e020a */
[----:B------:R-:W-:-:S02]  /*0f80*/  VIADD R3, R3, 0x30303030 ;  /* 0x3030303003037836 */ /* 0x000fc40000000000 */
[----:B------:R-:W-:Y:S02]  /*0f90*/  VIADD R7, R7, 0x30303030 ;  /* 0x3030303007077836 */ /* 0x000fe40000000000 */
[----:B------:R-:W-:Y:S01]  /*0fa0*/  VIADD R11, R11, 0x30303030 ;  /* 0x303030300b0b7836 */ /* 0x000fe20000000000 */
[----:B------:R0:W-:Y:S01]  /*0fb0*/  STL [R44], R3 ;  /* 0x000000032c007387 */ /* 0x0001e20000100800 */
[----:B------:R-:W-:-:S03]  /*0fc0*/  VIADD R0, R2, 0x5 ;  /* 0x0000000502007836 */ /* 0x000fc60000000000 */
[----:B------:R0:W-:Y:S02]  /*0fd0*/  STL [R44+0x8], R7 ;  /* 0x000008072c007387 */ /* 0x0001e40000100800 */
[----:B------:R-:W-:Y:S02]  /*0fe0*/  ISETP.GT.AND P0, PT, R0, 0xe, PT ;  /* 0x0000000e0000780c */ /* 0x000fe40003f04270 */
[----:B------:R0:W-:Y:S11]  /*0ff0*/  STL [R44+0xc], R11 ;  /* 0x00000c0b2c007387 */ /* 0x0001f60000100800 */
[----:B0-----:R-:W-:Y:S05]  /*1000*/  @P0 BRA `(.L_x_6) ;  /* 0x0000000400000947 */ /* 0x001fea0003800000 */
[----:B------:R-:W-:Y:S02]  /*1010*/  ISETP.GE.U32.AND P0, PT, R0, 0xf, PT ;  /* 0x0000000f0000780c */ /* 0x000fe40003f06070 */
[----:B------:R-:W-:-:S04]  /*1020*/  IADD3 R3, PT, PT, -R2, 0xa, RZ ;  /* 0x0000000a02037810 */ /* 0x000fc80007ffe1ff */
[----:B------:R-:W-:-:S07]  /*1030*/  LOP3.LUT R5, R3, 0xf, RZ, 0xc0, !PT ;  /* 0x0000000f03057812 */ /* 0x000fce00078ec0ff */
[----:B------:R-:W-:Y:S05]  /*1040*/  @!P0 BRA `(.L_x_7) ;  /* 0x0000000000688947 */ /* 0x000fea0003800000 */
[----:B------:R-:W0:Y:S01]  /*1050*/  LDC R4, c[0x0][0x390] ;  /* 0x0000e400ff047b82 */ /* 0x000e220000000800 */
[----:B------:R-:W-:-:S05]  /*1060*/  LOP3.LUT R0, R3, 0xfffffff0, RZ, 0xc0, !PT ;  /* 0xfffffff003007812 */ /* 0x000fca00078ec0ff */
[----:B------:R-:W-:-:S07]  /*1070*/  IMAD.MOV R0, RZ, RZ, -R0 ;  /* 0x000000ffff007224 */ /* 0x000fce00078e0a00 */
.L_x_8:
[----:B01----:R-:W-:Y:S02]  /*1080*/  VIADD R6, R4, 0x5 ;  /* 0x0000000504067836 */ /* 0x003fe40000000000 */
[----:B------:R-:W-:Y:S02]  /*1090*/  VIADD R0, R0, 0x10 ;  /* 0x0000001000007836 */ /* 0x000fe40000000000 */
[----:B------:R-:W-:Y:S02]  /*10a0*/  IMAD R6, R6, 0x4, R1 ;  /* 0x0000000406067824 */ /* 0x000fe400078e0201 */
[----:B------:R-:W-:Y:S01]  /*10b0*/  VIADD R4, R4, 0x10 ;  /* 0x0000001004047836 */ /* 0x000fe20000000000 */
[----:B------:R-:W-:Y:S02]  /*10c0*/  ISETP.NE.AND P0, PT, R0, RZ, PT ;  /* 0x000000ff0000720c */ /* 0x000fe40003f05270 */
[----:B------:R1:W-:Y:S04]  /*10d0*/  STL [R6], RZ ;  /* 0x000000ff06007387 */ /* 0x0003e80000100800 */
[----:B------:R1:W-:Y:S04]  /*10e0*/  STL [R6+0x4], RZ ;  /* 0x000004ff06007387 */ /* 0x0003e80000100800 */
        /* <DEDUP_REMOVED lines=13> */
[----:B------:R1:W-:Y:S01]  /*11c0*/  STL [R6+0x3c], RZ ;  /* 0x00003cff06007387 */ /* 0x0003e20000100800 */
[----:B------:R-:W-:Y:S05]  /*11d0*/  @P0 BRA `(.L_x_8) ;  /* 0xfffffffc00a80947 */ /* 0x000fea000383ffff */
[----:B------:R-:W-:-:S07]  /*11e0*/  VIADD R0, R4, 0x5 ;  /* 0x0000000504007836 */ /* 0x000fce0000000000 */
.L_x_7:
[----:B------:R-:W-:-:S13]  /*11f0*/  ISETP.NE.AND P0, PT, R5, RZ, PT ;  /* 0x000000ff0500720c */ /* 0x000fda0003f05270 */
[----:B------:R-:W-:Y:S05]  /*1200*/  @!P0 BRA `(.L_x_6) ;  /* 0x0000000000808947 */ /* 0x000fea0003800000 */
[----:B------:R-:W-:Y:S02]  /*1210*/  ISETP.GE.U32.AND P0, PT, R5, 0x8, PT ;  /* 0x000000080500780c */ /* 0x000fe40003f06070 */
[----:B-1----:R-:W-:-:S04]  /*1220*/  LOP3.LUT R6, R3, 0x7, RZ, 0xc0, !PT ;  /* 0x0000000703067812 */ /* 0x002fc800078ec0ff */
[----:B------:R-:W-:-:S07]  /*1230*/  ISETP.NE.AND P1, PT, R6, RZ, PT ;  /* 0x000000ff0600720c */ /* 0x000fce0003f25270 */
[----:B------:R-:W-:Y:S06]  /*1240*/  @!P0 BRA `(.L_x_9) ;  /* 0x0000000000288947 */ /* 0x000fec0003800000 */
[C---:B------:R-:W-:Y:S02]  /*1250*/  IMAD R4, R0.reuse, 0x4, R1 ;  /* 0x0000000400047824 */ /* 0x040fe400078e0201 */
[----:B------:R-:W-:-:S03]  /*1260*/  VIADD R0, R0, 0x8 ;  /* 0x0000000800007836 */ /* 0x000fc60000000000 */
[----:B------:R0:W-:Y:S04]  /*1270*/  STL [R4], RZ ;  /* 0x000000ff04007387 */ /* 0x0001e80000100800 */
[----:B------:R0:W-:Y:S04]  /*1280*/  STL [R4+0x4], RZ ;  /* 0x000004ff04007387 */ /* 0x0001e80000100800 */
[----:B------:R0:W-:Y:S04]  /*1290*/  STL [R4+0x8], RZ ;  /* 0x000008ff04007387 */ /* 0x0001e80000100800 */
[----:B------:R0:W-:Y:S04]  /*12a0*/  STL [R4+0xc], RZ ;  /* 0x00000cff04007387 */ /* 0x0001e80000100800 */
[----:B------:R0:W-:Y:S04]  /*12b0*/  STL [R4+0x10], RZ ;  /* 0x000010ff04007387 */ /* 0x0001e80000100800 */
[----:B------:R0:W-:Y:S04]  /*12c0*/  STL [R4+0x14], RZ ;  /* 0x000014ff04007387 */ /* 0x0001e80000100800 */
[----:B------:R0:W-:Y:S04]  /*12d0*/  STL [R4+0x18], RZ ;  /* 0x000018ff04007387 */ /* 0x0001e80000100800 */
[----:B------:R0:W-:Y:S02]  /*12e0*/  STL [R4+0x1c], RZ ;  /* 0x00001cff04007387 */ /* 0x0001e40000100800 */
.L_x_9:
[----:B------:R-:W-:Y:S05]  /*12f0*/  @!P1 BRA `(.L_x_6) ;  /* 0x0000000000449947 */ /* 0x000fea0003800000 */
[----:B------:R-:W-:Y:S02]  /*1300*/  ISETP.GE.U32.AND P0, PT, R6, 0x4, PT ;  /* 0x000000040600780c */ /* 0x000fe40003f06070 */
[----:B------:R-:W-:-:S04]  /*1310*/  LOP3.LUT R3, R3, 0x3, RZ, 0xc0, !PT ;  /* 0x0000000303037812 */ /* 0x000fc800078ec0ff */
[----:B------:R-:W-:-:S07]  /*1320*/  ISETP.NE.AND P1, PT, R3, RZ, PT ;  /* 0x000000ff0300720c */ /* 0x000fce0003f25270 */
[C---:B0-----:R-:W-:Y:S02]  /*1330*/  @P0 IMAD R4, R0.reuse, 0x4, R1 ;  /* 0x0000000400040824 */ /* 0x041fe400078e0201 */
[----:B------:R-:W-:-:S03]  /*1340*/  @P0 VIADD R0, R0, 0x4 ;  /* 0x0000000400000836 */ /* 0x000fc60000000000 */
[----:B------:R2:W-:Y:S04]  /*1350*/  @P0 STL [R4], RZ ;  /* 0x000000ff04000387 */ /* 0x0005e80000100800 */
[----:B------:R2:W-:Y:S04]  /*1360*/  @P0 STL [R4+0x4], RZ ;  /* 0x000004ff04000387 */ /* 0x0005e80000100800 */
[----:B------:R2:W-:Y:S04]  /*1370*/  @P0 STL [R4+0x8], RZ ;  /* 0x000008ff04000387 */ /* 0x0005e80000100800 */
[----:B------:R2:W-:Y:S01]  /*1380*/  @P0 STL [R4+0xc], RZ ;  /* 0x00000cff04000387 */ /* 0x0005e20000100800 */
[----:B------:R-:W-:Y:S05]  /*1390*/  @!P1 BRA `(.L_x_6) ;  /* 0x00000000001c9947 */ /* 0x000fea0003800000 */
[----:B------:R-:W-:-:S07]  /*13a0*/  IMAD.MOV R3, RZ, RZ, -R3 ;  /* 0x000000ffff037224 */ /* 0x000fce00078e0a03 */
.L_x_10:
[C---:B--2---:R-:W-:Y:S02]  /*13b0*/  IMAD R4, R0.reuse, 0x4, R1 ;  /* 0x0000000400047824 */ /* 0x044fe400078e0201 */
[----:B------:R-:W-:Y:S02]  /*13c0*/  VIADD R3, R3, 0x1 ;  /* 0x0000000103037836 */ /* 0x000fe40000000000 */
[----:B------:R-:W-:Y:S01]  /*13d0*/  VIADD R0, R0, 0x1 ;  /* 0x0000000100007836 */ /* 0x000fe20000000000 */
[----:B------:R3:W-:Y:S02]  /*13e0*/  STL [R4], RZ ;  /* 0x000000ff04007387 */ /* 0x0007e40000100800 */
[----:B------:R-:W-:-:S13]  /*13f0*/  ISETP.NE.AND P0, PT, R3, RZ, PT ;  /* 0x000000ff0300720c */ /* 0x000fda0003f05270 */
[----:B---3--:R-:W-:Y:S05]  /*1400*/  @P0 BRA `(.L_x_10) ;  /* 0xfffffffc00e80947 */ /* 0x008fea000383ffff */
.L_x_6:
[----:B------:R-:W3:Y:S04]  /*1410*/  LDL.128 R32, [R1] ;  /* 0x0000000001207983 */ /* 0x000ee80000100c00 */
[----:B------:R4:W5:Y:S04]  /*1420*/  LDL R14, [R1+0x38] ;  /* 0x00003800010e7983 */ /* 0x0009680000100800 */
[----:B------:R4:W5:Y:S04]  /*1430*/  LDL.64 R12, [R1+0x30] ;  /* 0x00003000010c7983 */ /* 0x0009680000100a00 */
[----:B------:R4:W5:Y:S04]  /*1440*/  LDL.128 R8, [R1+0x10] ;  /* 0x0000100001087983 */ /* 0x0009680000100c00 */
[----:B012---:R4:W5:Y:S01]  /*1450*/  LDL.128 R4, [R1+0x20] ;  /* 0x0000200001047983 */ /* 0x0079620000100c00 */
[----:B------:R-:W-:Y:S01]  /*1460*/  LEA R15, R2, 0x80, 0x5 ;  /* 0x00000080020f7811 */ /* 0x000fe200078e28ff */
[----:B------:R-:W-:Y:S01]  /*1470*/  IMAD.MOV.U32 R36, RZ, RZ, -0x10000 ;  /* 0xffff0000ff247424 */ /* 0x000fe200078e00ff */
[----:B------:R-:W-:Y:S01]  /*1480*/  CS2R R30, SRZ ;  /* 0x00000000001e7805 */ /* 0x000fe2000001ff00 */
[----:B------:R-:W-:Y:S01]  /*1490*/  IMAD.MOV.U32 R0, RZ, RZ, RZ ;  /* 0x000000ffff007224 */ /* 0x000fe200078e00ff */
[----:B------:R-:W0:Y:S01]  /*14a0*/  LDCU UR4, c[0x0][0x398] ;  /* 0x00007300ff0477ac */ /* 0x000e220008000800 */
[C---:B---3--:R-:W-:Y:S01]  /*14b0*/  IADD3 R2, PT, PT, -R32.reuse, 0x604b674c, RZ ;  /* 0x604b674c20027810 */ /* 0x048fe20007ffe1ff */
[----:B------:R-:W-:-:S02]  /*14c0*/  VIADD R16, R32, 0x9fb498b3 ;  /* 0x9fb498b320107836 */ /* 0x000fc40000000000 */
[----:B------:R-:W-:Y:S01]  /*14d0*/  IMAD.MOV.U32 R3, RZ, RZ, R35 ;  /* 0x000000ffff037224 */ /* 0x000fe200078e0023 */
[----:B------:R-:W-:Y:S01]  /*14e0*/  LOP3.LUT R17, R2, 0x7bf36ae2, RZ, 0xc0, !PT ;  /* 0x7bf36ae202117812 */ /* 0x000fe200078ec0ff */
[----:B------:R-:W-:Y:S01]  /*14f0*/  IMAD.MOV.U32 R2, RZ, RZ, R34 ;  /* 0x000000ffff027224 */ /* 0x000fe200078e0022 */
[C-C-:B------:R-:W-:Y:S02]  /*1500*/  LEA.HI R43, R16.reuse, 0x66b0cd0d, R16.reuse, 0x5 ;  /* 0x66b0cd0d102b7811 */ /* 0x140fe400078f2810 */
[--C-:B------:R-:W-:Y:S02]  /*1510*/  LOP3.LUT R46, R17, 0x59d148c0, R16.reuse, 0xf8, !PT ;  /* 0x59d148c0112e7812 */ /* 0x100fe400078ef810 */
[----:B0---4-:R-:W-:-:S07]  /*1520*/  SHF.L.W.U32.HI R48, R16, 0x1e, R16 ;  /* 0x0000001e10307819 */ /* 0x011fce0000010e10 */
.L_x_11:
[----:B------:R-:W-:Y:S01]  /*1530*/  VIADD R45, R36, 0x10000 ;  /* 0x00010000242d7836 */ /* 0x000fe20000000000 */
[----:B------:R-:W-:Y:S01]  /*1540*/  LOP3.LUT R16, R0, 0xf00, RZ, 0xc0, !PT ;  /* 0x00000f0000107812 */ /* 0x000fe200078ec0ff */
[----:B------:R-:W-:Y:S03]  /*1550*/  STL [R1+0x4], R33 ;  /* 0x0000042101007387 */ /* 0x000fe60000100800 */
[----:B------:R-:W-:Y:S01]  /*1560*/  LOP3.LUT R17, R16, 0xf, R45, 0xf8, !PT ;  /* 0x0000000f10117812 */ /* 0x000fe200078ef82d */
[----:B------:R-:W-:Y:S03]  /*1570*/  STL.64 [R1+0x8], R2 ;  /* 0x0000080201007387 */ /* 0x000fe60000100a00 */
[----:B------:R-:W-:Y:S01]  /*1580*/  LOP3.LUT R16, R17, 0xf0000, R30, 0xf8, !PT ;  /* 0x000f000011107812 */ /* 0x000fe200078ef81e */
[----:B-----5:R-:W-:Y:S03]  /*1590*/  STL.128 [R1+0x10], R8 ;  /* 0x0000100801007387 */ /* 0x020fe60000100c00 */
[----:B------:R-:W-:Y:S01]  /*15a0*/  LOP3.LUT R16, R16, 0xf000000, R31, 0xf8, !PT ;  /* 0x0f00000010107812 */ /* 0x000fe200078ef81f */
[----:B------:R-:W-:Y:S03]  /*15b0*/  STL.128 [R1+0x20], R4 ;  /* 0x0000200401007387 */ /* 0x000fe60000100c00 */
[--C-:B------:R-:W-:Y:S01]  /*15c0*/  SHF.R.U32.HI R17, RZ, 0x3, R16.reuse ;  /* 0x00000003ff117819 */ /* 0x100fe20000011610 */
[----:B------:R-:W-:Y:S01]  /*15d0*/  STL.128 [R1+0x30], R12 ;  /* 0x0000300c01007387 */ /* 0x000fe20000100c00 */
[----:B------:R-:W-:-:S02]  /*15e0*/  SHF.R.U32.HI R18, RZ, 0x2, R16 ;  /* 0x00000002ff127819 */ /* 0x000fc40000011610 */
[----:B------:R-:W-:-:S04]  /*15f0*/  SHF.R.U32.HI R19, RZ, 0x1, R16 ;  /* 0x00000001ff137819 */ /* 0x000fc80000011610 */
[----:B------:R-:W-:-:S04]  /*1600*/  LOP3.LUT R17, R17, R18, R19, 0xe0, !PT ;  /* 0x0000001211117212 */ /* 0x000fc800078ee013 */
[----:B------:R-:W-:-:S05]  /*1610*/  LOP3.LUT R17, R17, 0x1010101, RZ, 0xc0, !PT ;  /* 0x0101010111117812 */ /* 0x000fca00078ec0ff */
[----:B------:R-:W-:-:S04]  /*1620*/  IMAD R17, R17, 0x27, R16 ;  /* 0x0000002711117824 */ /* 0x000fc800078e0210 */
[----:B------:R-:W-:-:S05]  /*1630*/  VIADD R37, R17, 0x30303030 ;  /* 0x3030303011257836 */ /* 0x000fca0000000000 */
[----:B------:R0:W-:Y:S04]  /*1640*/  STL [R44+0x4], R37 ;  /* 0x000004252c007387 */ /* 0x0001e80000100800 */
[----:B------:R-:W2:Y:S04]  /*1650*/  LDL R34, [R1+0x4] ;  /* 0x0000040001227983 */ /* 0x000ea80000100800 */
[----:B------:R-:W3:Y:S04]  /*1660*/  LDL.64 R28, [R1+0x8] ;  /* 0x00000800011c7983 */ /* 0x000ee80000100a00 */
[----:B------:R-:W4:Y:S04]  /*1670*/  LDL.128 R16, [R1+0x10] ;  /* 0x0000100001107983 */ /* 0x000f280000100c00 */
[----:B------:R-:W4:Y:S04]  /*1680*/  LDL.128 R20, [R1+0x20] ;  /* 0x0000200001147983 */ /* 0x000f280000100c00 */
[----:B------:R-:W4:Y:S01]  /*1690*/  LDL.128 R24, [R1+0x30] ;  /* 0x0000300001187983 */ /* 0x000f220000100c00 */
[----:B------:R-:W-:-:S02]  /*16a0*/  VIADD R36, R36, 0x1 ;  /* 0x0000000124247836 */ /* 0x000fc40000000000 */
[----:B------:R-:W-:Y:S02]  /*16b0*/  VIADD R0, R0, 0x10 ;  /* 0x0000001000007836 */ /* 0x000fe40000000000 */
[----:B------:R-:W-:Y:S02]  /*16c0*/  VIADD R30, R30, 0x100 ;  /* 0x000001001e1e7836 */ /* 0x000fe40000000000 */
[----:B------:R-:W-:Y:S02]  /*16d0*/  VIADD R31, R31, 0x1000 ;  /* 0x000010001f1f7836 */ /* 0x000fe40000000000 */
[----:B--2---:R-:W-:-:S05]  /*16e0*/  IMAD.IADD R35, R43, 0x1, R34 ;  /* 0x000000012b237824 */ /* 0x004fca00078e0222 */
[--C-:B------:R-:W-:Y:S02]  /*16f0*/  LEA.HI R39, R35, R46, R35.reuse, 0x5 ;  /* 0x0000002e23277211 */ /* 0x100fe400078f2823 */
[--C-:B------:R-:W-:Y:S02]  /*1700*/  LOP3.LUT R41, R48, 0x59d148c0, R35.reuse, 0xe4, !PT ;  /* 0x59d148c030297812 */ /* 0x100fe400078ee423 */
[----:B---3--:R-:W-:Y:S02]  /*1710*/  IADD3 R38, PT, PT, R39, -0xcc2a969, R28 ;  /* 0xf33d569727267810 */ /* 0x008fe40007ffe01c */
[----:B------:R-:W-:Y:S02]  /*1720*/  SHF.L.W.U32.HI R35, R35, 0x1e, R35 ;  /* 0x0000001e23237819 */ /* 0x000fe40000010e23 */
[----:B------:R-:W-:Y:S02]  /*1730*/  LEA.HI R42, R38, R41, R38, 0x5 ;  /* 0x00000029262a7211 */ /* 0x000fe400078f2826 */
[----:B0-----:R-:W-:-:S02]  /*1740*/  LOP3.LUT R37, R35, R38, R48, 0xe2, !PT ;  /* 0x0000002623257212 */ /* 0x001fc400078ee230 */
[----:B------:R-:W-:Y:S02]  /*1750*/  IADD3 R42, PT, PT, R42, -0x298a1b85, R29 ;  /* 0xd675e47b2a2a7810 */ /* 0x000fe40007ffe01d */
[----:B------:R-:W-:Y:S02]  /*1760*/  SHF.L.W.U32.HI R38, R38, 0x1e, R38 ;  /* 0x0000001e26267819 */ /* 0x000fe40000010e26 */
[----:B------:R-:W-:Y:S02]  /*1770*/  LEA.HI R37, R42, R37, R42, 0x5 ;  /* 0x000000252a257211 */ /* 0x000fe400078f282a */
[----:B------:R-:W-:Y:S02]  /*1780*/  LOP3.LUT R50, R38, R42, R35, 0xe2, !PT ;  /* 0x0000002a26327212 */ /* 0x000fe400078ee223 */
[----:B----4-:R-:W-:-:S04]  /*1790*/  IADD3 R37, PT, PT, R37, -0x4bac3da7, R16 ;  /* 0xb453c25925257810 */ /* 0x010fc80007ffe010 */
[----:B------:R-:W-:-:S04]  /*17a0*/  LEA.HI R39, R37, R48, R37, 0x5 ;  /* 0x0000003025277211 */ /* 0x000fc800078f2825 */
[----:B------:R-:W-:Y:S02]  /*17b0*/  IADD3 R50, PT, PT, R17, R39, R50 ;  /* 0x0000002711327210 */ /* 0x000fe40007ffe032 */
[----:B------:R-:W-:Y:S02]  /*17c0*/  SHF.L.W.U32.HI R39, R42, 0x1e, R42 ;  /* 0x0000001e2a277819 */ /* 0x000fe40000010e2a */
[----:B------:R-:W-:Y:S01]  /*17d0*/  SHF.L.W.U32.HI R42, R37, 0x1e, R37 ;  /* 0x0000001e252a7819 */ /* 0x000fe20000010e25 */
[----:B------:R-:W-:-:S05]  /*17e0*/  VIADD R50, R50, 0x5a827999 ;  /* 0x5a82799932327836 */ /* 0x000fca0000000000 */
[----:B------:R-:W-:Y:S02]  /*17f0*/  LEA.HI R41, R50, R35, R50, 0x5 ;  /* 0x0000002332297211 */ /* 0x000fe400078f2832 */
[----:B------:R-:W-:-:S04]  /*1800*/  LOP3.LUT R35, R39, R37, R38, 0xe2, !PT ;  /* 0x0000002527237212 */ /* 0x000fc800078ee226 */
[----:B------:R-:W-:-:S05]  /*1810*/  IADD3 R35, PT, PT, R18, R41, R35 ;  /* 0x0000002912237210 */ /* 0x000fca0007ffe023 */
[----:B------:R-:W-:-:S05]  /*1820*/  VIADD R35, R35, 0x5a827999 ;  /* 0x5a82799923237836 */ /* 0x000fca0000000000 */
[----:B------:R-:W-:Y:S02]  /*1830*/  LEA.HI R37, R35, R38, R35, 0x5 ;  /* 0x0000002623257211 */ /* 0x000fe400078f2823 */
[----:B------:R-:W-:-:S04]  /*1840*/  LOP3.LUT R38, R42, R50, R39, 0xe2, !PT ;  /* 0x000000322a267212 */ /* 0x000fc800078ee227 */
        /* <DEDUP_REMOVED lines=11> */
[----:B------:R-:W-:-:S03]  /*1900*/  SHF.L.W.U32.HI R35, R38, 0x1e, R38 ;  /* 0x0000001e26237819 */ /* 0x000fc60000010e26 */
        /* <DEDUP_REMOVED lines=17> */
[----:B------:R-:W-:Y:S02]  /*1a20*/  LOP3.LUT R38, R42, R50, R39, 0xe2, !PT ;  /* 0x000000322a267212 */ /* 0x000fe400078ee227 */
[----:B------:R-:W-:Y:S02]  /*1a30*/  SHF.L.W.U32.HI R50, R50, 0x1e, R50 ;  /* 0x0000001e32327819 */ /* 0x000fe40000010e32 */
[----:B------:R-:W-:Y:S02]  /*1a40*/  IADD3 R38, PT, PT, R25, R35, R38 ;  /* 0x0000002319267210 */ /* 0x000fe40007ffe026 */
[----:B------:R-:W-:Y:S02]  /*1a50*/  LOP3.LUT R35, R50, R41, R42, 0xe2, !PT ;  /* 0x0000002932237212 */ /* 0x000fe400078ee22a */
[----:B------:R-:W-:Y:S01]  /*1a60*/  SHF.L.W.U32.HI R37, R41, 0x1e, R41 ;  /* 0x0000001e29257819 */ /* 0x000fe20000010e29 */
[----:B------:R-:W-:-:S05]  /*1a70*/  VIADD R38, R38, 0x5a827999 ;  /* 0x5a82799926267836 */ /* 0x000fca0000000000 */
[----:B------:R-:W-:-:S04]  /*1a80*/  LEA.HI R39, R38, R39, R38, 0x5 ;  /* 0x0000002726277211 */ /* 0x000fc800078f2826 */
[----:B------:R-:W-:-:S05]  /*1a90*/  IADD3 R35, PT, PT, R26, R39, R35 ;  /* 0x000000271a237210 */ /* 0x000fca0007ffe023 */
[----:B------:R-:W-:-:S05]  /*1aa0*/  VIADD R35, R35, 0x5a827999 ;  /* 0x5a82799923237836 */ /* 0x000fca0000000000 */
[----:B------:R-:W-:Y:S02]  /*1ab0*/  LEA.HI R39, R35, R42, R35, 0x5 ;  /* 0x0000002a23277211 */ /* 0x000fe400078f2823 */
[----:B------:R-:W-:-:S04]  /*1ac0*/  LOP3.LUT R42, R37, R38, R50, 0xe2, !PT ;  /* 0x00000026252a7212 */ /* 0x000fc800078ee232 */
[----:B------:R-:W-:Y:S02]  /*1ad0*/  IADD3 R42, PT, PT, R27, R39, R42 ;  /* 0x000000271b2a7210 */ /* 0x000fe40007ffe02a */
[----:B------:R-:W-:-:S04]  /*1ae0*/  LOP3.LUT R39, R28, R20, R25, 0x96, !PT ;  /* 0x000000141c277212 */ /* 0x000fc800078e9619 */
[----:B------:R-:W-:Y:S01]  /*1af0*/  LOP3.LUT R41, R39, R32, RZ, 0x3c, !PT ;  /* 0x0000002027297212 */ /* 0x000fe200078e3cff */
[----:B------:R-:W-:Y:S01]  /*1b00*/  VIADD R39, R42, 0x5a827999 ;  /* 0x5a8279992a277836 */ /* 0x000fe20000000000 */
[----:B------:R-:W-:Y:S02]  /*1b10*/  SHF.L.W.U32.HI R42, R38, 0x1e, R38 ;  /* 0x0000001e262a7819 */ /* 0x000fe40000010e26 */
[----:B------:R-:W-:Y:S02]  /*1b20*/  SHF.L.W.U32.HI R38, R41, 0x1, R41 ;  /* 0x0000000129267819 */ /* 0x000fe40000010e29 */
        /* <DEDUP_REMOVED lines=9> */
[----:B------:R-:W-:Y:S02]  /*1bc0*/  LOP3.LUT R50, R34, R39, R42, 0xe2, !PT ;  /* 0x0000002722327212 */ /* 0x000fe400078ee22a */
[----:B------:R-:W-:-:S02]  /*1bd0*/  SHF.L.W.U32.HI R39, R39, 0x1e, R39 ;  /* 0x0000001e27277819 */ /* 0x000fc40000010e27 */
[----:B------:R-:W-:Y:S02]  /*1be0*/  IADD3 R50, PT, PT, R35, R37, R50 ;  /* 0x0000002523327210 */ /* 0x000fe40007ffe032 */
[----:B------:R-:W-:Y:S02]  /*1bf0*/  LOP3.LUT R37, R16, R22, R27, 0x96, !PT ;  /* 0x0000001610257212 */ /* 0x000fe400078e961b */
[----:B------:R-:W-:Y:S02]  /*1c00*/  LOP3.LUT R47, R39, R41, R34, 0xe2, !PT ;  /* 0x00000029272f7212 */ /* 0x000fe400078ee222 */
[----:B------:R-:W-:Y:S01]  /*1c10*/  LOP3.LUT R28, R37, R28, RZ, 0x3c, !PT ;  /* 0x0000001c251c7212 */ /* 0x000fe200078e3cff */
[----:B------:R-:W-:-:S03]  /*1c20*/  VIADD R37, R50, 0x5a827999 ;  /* 0x5a82799932257836 */ /* 0x000fc60000000000 */
[----:B------:R-:W-:Y:S02]  /*1c30*/  SHF.L.W.U32.HI R28, R28, 0x1, R28 ;  /* 0x000000011c1c7819 */ /* 0x000fe40000010e1c */
[----:B------:R-:W-:Y:S02]  /*1c40*/  LEA.HI R42, R37, R42, R37, 0x5 ;  /* 0x0000002a252a7211 */ /* 0x000fe400078f2825 */
[----:B------:R-:W-:Y:S02]  /*1c50*/  LOP3.LUT R50, R19, R25, R28, 0x96, !PT ;  /* 0x0000001913327212 */ /* 0x000fe400078e961c */
[----:B------:R-:W-:Y:S02]  /*1c60*/  IADD3 R47, PT, PT, R28, R42, R47 ;  /* 0x0000002a1c2f7210 */ /* 0x000fe40007ffe02f */
[----:B------:R-:W-:Y:S02]  /*1c70*/  LOP3.LUT R42, R17, R23, R38, 0x96, !PT ;  /* 0x00000017112a7212 */ /* 0x000fe400078e9626 */
[----:B------:R-:W-:Y:S01]  /*1c80*/  LOP3.LUT R17, R50, R17, RZ, 0x3c, !PT ;  /* 0x0000001132117212 */ /* 0x000fe200078e3cff */
[----:B------:R-:W-:Y:S01]  /*1c90*/  VIADD R47, R47, 0x5a827999 ;  /* 0x5a8279992f2f7836 */ /* 0x000fe20000000000 */
[----:B------:R-:W-:-:S02]  /*1ca0*/  LOP3.LUT R29, R42, R29, RZ, 0x3c, !PT ;  /* 0x0000001d2a1d7212 */ /* 0x000fc400078e3cff */
[----:B------:R-:W-:Y:S02]  /*1cb0*/  SHF.L.W.U32.HI R42, R41, 0x1e, R41 ;  /* 0x0000001e292a7819 */ /* 0x000fe40000010e29 */
[----:B------:R-:W-:Y:S02]  /*1cc0*/  LEA.HI R41, R47, R34, R47, 0x5 ;  /* 0x000000222f297211 */ /* 0x000fe400078f282f */
[----:B------:R-:W-:Y:S02]  /*1cd0*/  SHF.L.W.U32.HI R29, R29, 0x1, R29 ;  /* 0x000000011d1d7819 */ /* 0x000fe40000010e1d */
[----:B------:R-:W-:Y:S02]  /*1ce0*/  LOP3.LUT R34, R42, R37, R39, 0xe2, !PT ;  /* 0x000000252a227212 */ /* 0x000fe400078ee227 */
[----:B------:R-:W-:Y:S02]  /*1cf0*/  SHF.L.W.U32.HI R37, R37, 0x1e, R37 ;  /* 0x0000001e25257819 */ /* 0x000fe40000010e25 */
[----:B------:R-:W-:-:S02]  /*1d00*/  IADD3 R34, PT, PT, R29, R41, R34 ;  /* 0x000000291d227210 */ /* 0x000fc40007ffe022 */
[----:B------:R-:W-:Y:S02]  /*1d10*/  LOP3.LUT R41, R18, R24, R35, 0x96, !PT ;  /* 0x0000001812297212 */ /* 0x000fe400078e9623 */
[----:B------:R-:W-:Y:S02]  /*1d20*/  SHF.L.W.U32.HI R17, R17, 0x1, R17 ;  /* 0x0000000111117819 */ /* 0x000fe40000010e11 */
[----:B------:R-:W-:Y:S01]  /*1d30*/  LOP3.LUT R16, R41, R16, RZ, 0x3c, !PT ;  /* 0x0000001029107212 */ /* 0x000fe200078e3cff */
[----:B------:R-:W-:Y:S01]  /*1d40*/  VIADD R41, R34, 0x5a827999 ;  /* 0x5a82799922297836 */ /* 0x000fe20000000000 */
[----:B------:R-:W-:Y:S02]  /*1d50*/  LOP3.LUT R34, R42, R37, R47, 0x96, !PT ;  /* 0x000000252a227212 */ /* 0x000fe400078e962f */
[----:B------:R-:W-:Y:S02]  /*1d60*/  SHF.L.W.U32.HI R16, R16, 0x1, R16 ;  /* 0x0000000110107819 */ /* 0x000fe40000010e10 */
[----:B------:R-:W-:-:S02]  /*1d70*/  LEA.HI R34, R41, R34, R41, 0x5 ;  /* 0x0000002229227211 */ /* 0x000fc400078f2829 */
[----:B------:R-:W-:Y:S02]  /*1d80*/  LOP3.LUT R49, R20, R26, R29, 0x96, !PT ;  /* 0x0000001a14317212 */ /* 0x000fe400078e961d */
[----:B------:R-:W-:Y:S02]  /*1d90*/  IADD3 R39, PT, PT, R16, R34, R39 ;  /* 0x0000002210277210 */ /* 0x000fe40007ffe027 */
[----:B------:R-:W-:Y:S02]  /*1da0*/  SHF.L.W.U32.HI R34, R47, 0x1e, R47 ;  /* 0x0000001e2f227819 */ /* 0x000fe40000010e2f */
[----:B------:R-:W-:Y:S01]  /*1db0*/  LOP3.LUT R18, R49, R18, RZ, 0x3c, !PT ;  /* 0x0000001231127212 */ /* 0x000fe200078e3cff */
[----:B------:R-:W-:Y:S01]  /*1dc0*/  VIADD R47, R39, 0x6ed9eba1 ;  /* 0x6ed9eba1272f7836 */ /* 0x000fe20000000000 */
[--C-:B------:R-:W-:Y:S02]  /*1dd0*/  LOP3.LUT R50, R37, R34, R41.reuse, 0x96, !PT ;  /* 0x0000002225327212 */ /* 0x100fe400078e9629 */
[----:B------:R-:W-:-:S02]  /*1de0*/  SHF.L.W.U32.HI R39, R41, 0x1e, R41 ;  /* 0x0000001e29277819 */ /* 0x000fc40000010e29 */
[--C-:B------:R-:W-:Y:S02]  /*1df0*/  LEA.HI R50, R47, R50, R47.reuse, 0x5 ;  /* 0x000000322f327211 */ /* 0x100fe400078f282f */
[----:B------:R-:W-:Y:S02]  /*1e00*/  SHF.L.W.U32.HI R18, R18, 0x1, R18 ;  /* 0x0000000112127819 */ /* 0x000fe40000010e12 */
[----:B------:R-:W-:Y:S02]  /*1e10*/  IADD3 R50, PT, PT, R17, R50, R42 ;  /* 0x0000003211327210 */ /* 0x000fe40007ffe02a */
[----:B------:R-:W-:Y:S02]  /*1e20*/  LOP3.LUT R42, R34, R39, R47, 0x96, !PT ;  /* 0x00000027222a7212 */ /* 0x000fe400078e962f */
[----:B------:R-:W-:Y:S01]  /*1e30*/  LOP3.LUT R49, R22, R38, R17, 0x96, !PT ;  /* 0x0000002616317212 */ /* 0x000fe200078e9611 */
[----:B------:R-:W-:Y:S01]  /*1e40*/  VIADD R41, R50, 0x6ed9eba1 ;  /* 0x6ed9eba132297836 */ /* 0x000fe20000000000 */
[----:B------:R-:W-:-:S02]  /*1e50*/  LOP3.LUT R50, R21, R27, R16, 0x96, !PT ;  /* 0x0000001b15327212 */ /* 0x000fc400078e9610 */
[----:B------:R-:W-:Y:S02]  /*1e60*/  LOP3.LUT R20, R49, R20, RZ, 0x3c, !PT ;  /* 0x0000001431147212 */ /* 0x000fe400078e3cff */
[----:B------:R-:W-:Y:S02]  /*1e70*/  LEA.HI R42, R41, R42, R41, 0x5 ;  /* 0x0000002a292a7211 */ /* 0x000fe400078f2829 */
[----:B------:R-:W-:Y:S02]  /*1e80*/  LOP3.LUT R19, R50, R19, RZ, 0x3c, !PT ;  /* 0x0000001332137212 */ /* 0x000fe400078e3cff */
[----:B------:R-:W-:Y:S02]  /*1e90*/  IADD3 R37, PT, PT, R18, R42, R37 ;  /* 0x0000002a12257210 */ /* 0x000fe40007ffe025 */
[----:B------:R-:W-:Y:S02]  /*1ea0*/  SHF.L.W.U32.HI R42, R47, 0x1e, R47 ;  /* 0x0000001e2f2a7819 */ /* 0x000fe40000010e2f */
[----:B------:R-:W-:Y:S01]  /*1eb0*/  SHF.L.W.U32.HI R19, R19, 0x1, R19 ;  /* 0x0000000113137819 */ /* 0x000fe20000010e13 */
[----:B------:R-:W-:Y:S01]  /*1ec0*/  VIADD R47, R37, 0x6ed9eba1 ;  /* 0x6ed9eba1252f7836 */ /* 0x000fe20000000000 */
[----:B------:R-:W-:-:S02]  /*1ed0*/  LOP3.LUT R50, R39, R42, R41, 0x96, !PT ;  /* 0x0000002a27327212 */ /* 0x000fc400078e9629 */
[----:B------:R-:W-:Y:S02]  /*1ee0*/  SHF.L.W.U32.HI R37, R41, 0x1e, R41 ;  /* 0x0000001e29257819 */ /* 0x000fe40000010e29 */
        /* <DEDUP_REMOVED lines=65> */
[----:B------:R-:W-:Y:S02]  /*2300*/  LOP3.LUT R38, R42, R37, R47, 0x96, !PT ;  /* 0x000000252a267212 */ /* 0x000fe400078e962f */
[----:B------:R-:W-:Y:S02]  /*2310*/  IADD3 R50, PT, PT, R27, R50, R34 ;  /* 0x000000321b327210 */ /* 0x000fe40007ffe022 */
[----:B------:R-:W-:Y:S02]  /*2320*/  SHF.L.W.U32.HI R34, R49, 0x1, R49 ;  /* 0x0000000131227819 */ /* 0x000fe40000010e31 */
        /* <DEDUP_REMOVED lines=47> */
[----:B------:R-:W-:-:S03]  /*2620*/  LOP3.LUT R42, R38, R39, R47, 0x96, !PT ;  /* 0x00000027262a7212 */ /* 0x000fc600078e962f */
[----:B------:R-:W-:Y:S01]  /*2630*/  VIADD R41, R50, 0x6ed9eba1 ;  /* 0x6ed9eba132297836 */ /* 0x000fe20000000000 */
[----:B------:R-:W-:-:S04]  /*2640*/  LOP3.LUT R50, R21, R27, R16, 0x96, !PT ;  /* 0x0000001b15327212 */ /* 0x000fc800078e9610 */
[----:B------:R-:W-:Y:S02]  /*2650*/  LEA.HI R42, R41, R42, R41, 0x5 ;  /* 0x0000002a292a7211 */ /* 0x000fe400078f2829 */
[----:B------:R-:W-:Y:S02]  /*2660*/  LOP3.LUT R19, R50, R19, RZ, 0x3c, !PT ;  /* 0x0000001332137212 */ /* 0x000fe400078e3cff */
[----:B------:R-:W-:Y:S02]  /*2670*/  IADD3 R37, PT, PT, R18, R42, R37 ;  /* 0x0000002a12257210 */ /* 0x000fe40007ffe025 */
[----:B------:R-:W-:Y:S02]  /*2680*/  SHF.L.W.U32.HI R42, R47, 0x1e, R47 ;  /* 0x0000001e2f2a7819 */ /* 0x000fe40000010e2f */
[----:B------:R-:W-:Y:S01]  /*2690*/  SHF.L.W.U32.HI R19, R19, 0x1, R19 ;  /* 0x0000000113137819 */ /* 0x000fe20000010e13 */
[----:B------:R-:W-:Y:S01]  /*26a0*/  VIADD R37, R37, 0x6ed9eba1 ;  /* 0x6ed9eba125257836 */ /* 0x000fe20000000000 */
[----:B------:R-:W-:-:S02]  /*26b0*/  LOP3.LUT R50, R39, R42, R41, 0x96, !PT ;  /* 0x0000002a27327212 */ /* 0x000fc400078e9629 */
[----:B------:R-:W-:Y:S02]  /*26c0*/  LOP3.LUT R47, R22, R34, R17, 0x96, !PT ;  /* 0x00000022162f7212 */ /* 0x000fe400078e9611 */
[----:B------:R-:W-:Y:S02]  /*26d0*/  LEA.HI R50, R37, R50, R37, 0x5 ;  /* 0x0000003225327211 */ /* 0x000fe400078f2825 */
[----:B------:R-:W-:Y:S02]  /*26e0*/  LOP3.LUT R20, R47, R20, RZ, 0x3c, !PT ;  /* 0x000000142f147212 */ /* 0x000fe400078e3cff */
[----:B------:R-:W-:Y:S02]  /*26f0*/  IADD3 R38, PT, PT, R19, R50, R38 ;  /* 0x0000003213267210 */ /* 0x000fe40007ffe026 */
[----:B------:R-:W-:Y:S02]  /*2700*/  SHF.L.W.U32.HI R41, R41, 0x1e, R41 ;  /* 0x0000001e29297819 */ /* 0x000fe40000010e29 */
[----:B------:R-:W-:Y:S01]  /*2710*/  SHF.L.W.U32.HI R20, R20, 0x1, R20 ;  /* 0x0000000114147819 */ /* 0x000fe20000010e14 */
[----:B------:R-:W-:Y:S01]  /*2720*/  VIADD R38, R38, 0x6ed9eba1 ;  /* 0x6ed9eba126267836 */ /* 0x000fe20000000000 */
[----:B------:R-:W-:-:S04]  /*2730*/  LOP3.LUT R50, R23, R35, R18, 0x96, !PT ;  /* 0x0000002317327212 */ /* 0x000fc800078e9612 */
[----:B------:R-:W-:Y:S02]  /*2740*/  LEA.HI R47, R38, R39, R38, 0x5 ;  /* 0x00000027262f7211 */ /* 0x000fe400078f2826 */
[----:B------:R-:W-:Y:S02]  /*2750*/  LOP3.LUT R39, R42, R41, R37, 0xe8, !PT ;  /* 0x000000292a277212 */ /* 0x000fe400078ee825 */
[----:B------:R-:W-:Y:S02]  /*2760*/  LOP3.LUT R21, R50, R21, RZ, 0x3c, !PT ;  /* 0x0000001532157212 */ /* 0x000fe400078e3cff */
[----:B------:R-:W-:Y:S02]  /*2770*/  IADD3 R39, PT, PT, R20, R47, R39 ;  /* 0x0000002f14277210 */ /* 0x000fe40007ffe027 */
[----:B------:R-:W-:Y:S02]  /*2780*/  SHF.L.W.U32.HI R37, R37, 0x1e, R37 ;  /* 0x0000001e25257819 */ /* 0x000fe40000010e25 */
[----:B------:R-:W-:Y:S01]  /*2790*/  SHF.L.W.U32.HI R21, R21, 0x1, R21 ;  /* 0x0000000115157819 */ /* 0x000fe20000010e15 */
[----:B------:R-:W-:Y:S01]  /*27a0*/  VIADD R39, R39, 0x8f1bbcdc ;  /* 0x8f1bbcdc27277836 */ /* 0x000fe20000000000 */
[----:B------:R-:W-:-:S04]  /*27b0*/  LOP3.LUT R50, R25, R29, R20, 0x96, !PT ;  /* 0x0000001d19327212 */ /* 0x000fc800078e9614 */
[----:B------:R-:W-:Y:S02]  /*27c0*/  LEA.HI R47, R39, R42, R39, 0x5 ;  /* 0x0000002a272f7211 */ /* 0x000fe400078f2827 */
[--C-:B------:R-:W-:Y:S02]  /*27d0*/  LOP3.LUT R42, R41, R37, R38.reuse, 0xe8, !PT ;  /* 0x00000025292a7212 */ /* 0x100fe400078ee826 */
[----:B------:R-:W-:Y:S02]  /*27e0*/  SHF.L.W.U32.HI R38, R38, 0x1e, R38 ;  /* 0x0000001e26267819 */ /* 0x000fe40000010e26 */
        /* <DEDUP_REMOVED lines=8> */
[--C-:B------:R-:W-:Y:S02]  /*2870*/  LOP3.LUT R41, R37, R38, R39.reuse, 0xe8, !PT ;  /* 0x0000002625297212 */ /* 0x100fe400078ee827 */
[----:B------:R-:W-:Y:S02]  /*2880*/  SHF.L.W.U32.HI R39, R39, 0x1e, R39 ;  /* 0x0000001e27277819 */ /* 0x000fe40000010e27 */
[----:B------:R-:W-:-:S02]  /*2890*/  IADD3 R41, PT, PT, R22, R47, R41 ;  /* 0x0000002f16297210 */ /* 0x000fc40007ffe029 */
[--C-:B------:R-:W-:Y:S02]  /*28a0*/  LOP3.LUT R52, R38, R39, R42.reuse, 0xe8, !PT ;  /* 0x0000002726347212 */ /* 0x100fe400078ee82a */
[----:B------:R-:W-:Y:S01]  /*28b0*/  SHF.L.W.U32.HI R42, R42, 0x1e, R42 ;  /* 0x0000001e2a2a7819 */ /* 0x000fe20000010e2a */
[----:B------:R-:W-:-:S05]  /*28c0*/  VIADD R50, R41, 0x8f1bbcdc ;  /* 0x8f1bbcdc29327836 */ /* 0x000fca0000000000 */
[--C-:B------:R-:W-:Y:S02]  /*28d0*/  LEA.HI R37, R50, R37, R50.reuse, 0x5 ;  /* 0x0000002532257211 */ /* 0x100fe400078f2832 */
[----:B------:R-:W-:Y:S02]  /*28e0*/  LOP3.LUT R41, R39, R42, R50, 0xe8, !PT ;  /* 0x0000002a27297212 */ /* 0x000fe400078ee832 */
[----:B------:R-:W-:Y:S02]  /*28f0*/  IADD3 R52, PT, PT, R23, R37, R52 ;  /* 0x0000002517347210 */ /* 0x000fe40007ffe034 */
[----:B------:R-:W-:Y:S02]  /*2900*/  LOP3.LUT R37, R26, R16, R21, 0x96, !PT ;  /* 0x000000101a257212 */ /* 0x000fe400078e9615 */
[----:B------:R-:W-:Y:S02]  /*2910*/  SHF.L.W.U32.HI R50, R50, 0x1e, R50 ;  /* 0x0000001e32327819 */ /* 0x000fe40000010e32 */
[----:B------:R-:W-:Y:S01]  /*2920*/  LOP3.LUT R24, R37, R24, RZ, 0x3c, !PT ;  /* 0x0000001825187212 */ /* 0x000fe200078e3cff */
[----:B------:R-:W-:-:S03]  /*2930*/  VIADD R37, R52, 0x8f1bbcdc ;  /* 0x8f1bbcdc34257836 */ /* 0x000fc60000000000 */
[----:B------:R-:W-:Y:S02]  /*2940*/  SHF.L.W.U32.HI R24, R24, 0x1, R24 ;  /* 0x0000000118187819 */ /* 0x000fe40000010e18 */
[--C-:B------:R-:W-:Y:S02]  /*2950*/  LEA.HI R38, R37, R38, R37.reuse, 0x5 ;  /* 0x0000002625267211 */ /* 0x100fe400078f2825 */
[----:B------:R-:W-:Y:S02]  /*2960*/  LOP3.LUT R52, R42, R50, R37, 0xe8, !PT ;  /* 0x000000322a347212 */ /* 0x000fe400078ee825 */
[----:B------:R-:W-:Y:S02]  /*2970*/  IADD3 R41, PT, PT, R24, R38, R41 ;  /* 0x0000002618297210 */ /* 0x000fe40007ffe029 */
[----:B------:R-:W-:Y:S02]  /*2980*/  LOP3.LUT R38, R27, R17, R22, 0x96, !PT ;  /* 0x000000111b267212 */ /* 0x000fe400078e9616 */
[----:B------:R-:W-:-:S02]  /*2990*/  SHF.L.W.U32.HI R37, R37, 0x1e, R37 ;  /* 0x0000001e25257819 */ /* 0x000fc40000010e25 */
        /* <DEDUP_REMOVED lines=9> */
[----:B------:R-:W-:Y:S01]  /*2a30*/  VIADD R39, R52, 0x8f1bbcdc ;  /* 0x8f1bbcdc34277836 */ /* 0x000fe20000000000 */
[----:B------:R-:W-:Y:S02]  /*2a40*/  LOP3.LUT R47, R28, R20, R25, 0x96, !PT ;  /* 0x000000141c2f7212 */ /* 0x000fe400078e9619 */
[----:B------:R-:W-:Y:S02]  /*2a50*/  SHF.L.W.U32.HI R26, R26, 0x1, R26 ;  /* 0x000000011a1a7819 */ /* 0x000fe40000010e1a */
[----:B------:R-:W-:Y:S02]  /*2a60*/  LEA.HI R42, R39, R42, R39, 0x5 ;  /* 0x0000002a272a7211 */ /* 0x000fe400078f2827 */
[----:B------:R-:W-:Y:S02]  /*2a70*/  LOP3.LUT R34, R47, R34, RZ, 0x3c, !PT ;  /* 0x000000222f227212 */ /* 0x000fe400078e3cff */
[----:B------:R-:W-:-:S02]  /*2a80*/  IADD3 R41, PT, PT, R26, R42, R41 ;  /* 0x0000002a1a297210 */ /* 0x000fc40007ffe029 */
[----:B------:R-:W-:Y:S02]  /*2a90*/  LOP3.LUT R42, R35, R19, R24, 0x96, !PT ;  /* 0x00000013232a7212 */ /* 0x000fe400078e9618 */
[----:B------:R-:W-:Y:S01]  /*2aa0*/  SHF.L.W.U32.HI R34, R34, 0x1, R34 ;  /* 0x0000000122227819 */ /* 0x000fe20000010e22 */
[----:B------:R-:W-:Y:S01]  /*2ab0*/  VIADD R41, R41, 0x8f1bbcdc ;  /* 0x8f1bbcdc29297836 */ /* 0x000fe20000000000 */
[----:B------:R-:W-:Y:S02]  /*2ac0*/  LOP3.LUT R27, R42, R27, RZ, 0x3c, !PT ;  /* 0x0000001b2a1b7212 */ /* 0x000fe400078e3cff */
[----:B------:R-:W-:Y:S02]  /*2ad0*/  LOP3.LUT R42, R37, R38, R39, 0xe8, !PT ;  /* 0x00000026252a7212 */ /* 0x000fe400078ee827 */
[----:B------:R-:W-:Y:S02]  /*2ae0*/  SHF.L.W.U32.HI R27, R27, 0x1, R27 ;  /* 0x000000011b1b7819 */ /* 0x000fe40000010e1b */
[----:B------:R-:W-:-:S02]  /*2af0*/  LEA.HI R50, R41, R50, R41, 0x5 ;  /* 0x0000003229327211 */ /* 0x000fc400078f2829 */
[----:B------:R-:W-:Y:S02]  /*2b00*/  SHF.L.W.U32.HI R39, R39, 0x1e, R39 ;  /* 0x0000001e27277819 */ /* 0x000fe40000010e27 */
[----:B------:R-:W-:Y:S02]  /*2b10*/  IADD3 R42, PT, PT, R27, R50, R42 ;  /* 0x000000321b2a7210 */ /* 0x000fe40007ffe02a */
[----:B------:R-:W-:-:S03]  /*2b20*/  LOP3.LUT R50, R29, R21, R26, 0x96, !PT ;  /* 0x000000151d327212 */ /* 0x000fc600078e961a */
[----:B------:R-:W-:Y:S01]  /*2b30*/  VIADD R42, R42, 0x8f1bbcdc ;  /* 0x8f1bbcdc2a2a7836 */ /* 0x000fe20000000000 */
[----:B------:R-:W-:Y:S02]  /*2b40*/  LOP3.LUT R35, R50, R35, RZ, 0x3c, !PT ;  /* 0x0000002332237212 */ /* 0x000fe400078e3cff */
[----:B------:R-:W-:Y:S02]  /*2b50*/  LOP3.LUT R50, R17, R23, R34, 0x96, !PT ;  /* 0x0000001711327212 */ /* 0x000fe400078e9622 */
[----:B------:R-:W-:Y:S02]  /*2b60*/  LEA.HI R47, R42, R37, R42, 0x5 ;  /* 0x000000252a2f7211 */ /* 0x000fe400078f282a */
[--C-:B------:R-:W-:Y:S02]  /*2b70*/  LOP3.LUT R37, R38, R39, R41.reuse, 0xe8, !PT ;  /* 0x0000002726257212 */ /* 0x100fe400078ee829 */
[----:B------:R-:W-:Y:S02]  /*2b80*/  SHF.L.W.U32.HI R41, R41, 0x1e, R41 ;  /* 0x0000001e29297819 */ /* 0x000fe40000010e29 */
[----:B------:R-:W-:-:S02]  /*2b90*/  IADD3 R37, PT, PT, R34, R47, R37 ;  /* 0x0000002f22257210 */ /* 0x000fc40007ffe025 */
[----:B------:R-:W-:Y:S02]  /*2ba0*/  SHF.L.W.U32.HI R35, R35, 0x1, R35 ;  /* 0x0000000123237819 */ /* 0x000fe40000010e23 */
[----:B------:R-:W-:Y:S01]  /*2bb0*/  LOP3.LUT R29, R50, R29, RZ, 0x3c, !PT ;  /* 0x0000001d321d7212 */ /* 0x000fe200078e3cff */
[----:B------:R-:W-:-:S03]  /*2bc0*/  VIADD R37, R37, 0x8f1bbcdc ;  /* 0x8f1bbcdc25257836 */ /* 0x000fc60000000000 */
[----:B------:R-:W-:Y:S02]  /*2bd0*/  SHF.L.W.U32.HI R29, R29, 0x1, R29 ;  /* 0x000000011d1d7819 */ /* 0x000fe40000010e1d */
[----:B------:R-:W-:Y:S02]  /*2be0*/  LEA.HI R47, R37, R38, R37, 0x5 ;  /* 0x00000026252f7211 */ /* 0x000fe400078f2825 */
[--C-:B------:R-:W-:Y:S02]  /*2bf0*/  LOP3.LUT R38, R39, R41, R42.reuse, 0xe8, !PT ;  /* 0x0000002927267212 */ /* 0x100fe400078ee82a */
[----:B------:R-:W-:Y:S02]  /*2c00*/  SHF.L.W.U32.HI R42, R42, 0x1e, R42 ;  /* 0x0000001e2a2a7819 */ /* 0x000fe40000010e2a */
[----:B------:R-:W-:Y:S02]  /*2c10*/  IADD3 R38, PT, PT, R35, R47, R38 ;  /* 0x0000002f23267210 */ /* 0x000fe40007ffe026 */
[----:B------:R-:W-:-:S03]  /*2c20*/  LOP3.LUT R47, R16, R22, R27, 0x96, !PT ;  /* 0x00000016102f7212 */ /* 0x000fc600078e961b */
[----:B------:R-:W-:Y:S01]  /*2c30*/  VIADD R38, R38, 0x8f1bbcdc ;  /* 0x8f1bbcdc26267836 */ /* 0x000fe20000000000 */
[----:B------:R-:W-:-:S04]  /*2c40*/  LOP3.LUT R28, R47, R28, RZ, 0x3c, !PT ;  /* 0x0000001c2f1c7212 */ /* 0x000fc800078e3cff */
[----:B------:R-:W-:Y:S02]  /*2c50*/  LEA.HI R47, R38, R39, R38, 0x5 ;  /* 0x00000027262f7211 */ /* 0x000fe400078f2826 */
[----:B------:R-:W-:Y:S02]  /*2c60*/  SHF.L.W.U32.HI R28, R28, 0x1, R28 ;  /* 0x000000011c1c7819 */ /* 0x000fe40000010e1c */
[--C-:B------:R-:W-:Y:S02]  /*2c70*/  LOP3.LUT R39, R41, R42, R37.reuse, 0xe8, !PT ;  /* 0x0000002a29277212 */ /* 0x100fe400078ee825 */
[----:B------:R-:W-:Y:S02]  /*2c80*/  SHF.L.W.U32.HI R37, R37, 0x1e, R37 ;  /* 0x0000001e25257819 */ /* 0x000fe40000010e25 */
[----:B------:R-:W-:Y:S02]  /*2c90*/  IADD3 R39, PT, PT, R28, R47, R39 ;  /* 0x0000002f1c277210 */ /* 0x000fe40007ffe027 */
[----:B------:R-:W-:-:S02]  /*2ca0*/  LOP3.LUT R52, R42, R37, R38, 0xe8, !PT ;  /* 0x000000252a347212 */ /* 0x000fc400078ee826 */
[----:B------:R-:W-:Y:S01]  /*2cb0*/  SHF.L.W.U32.HI R38, R38, 0x1e, R38 ;  /* 0x0000001e26267819 */ /* 0x000fe20000010e26 */
[----:B------:R-:W-:Y:S01]  /*2cc0*/  VIADD R50, R39, 0x8f1bbcdc ;  /* 0x8f1bbcdc27327836 */ /* 0x000fe20000000000 */
[----:B------:R-:W-:-:S04]  /*2cd0*/  LOP3.LUT R39, R18, R24, R35, 0x96, !PT ;  /* 0x0000001812277212 */ /* 0x000fc800078e9623 */
[----:B------:R-:W-:Y:S02]  /*2ce0*/  LEA.HI R41, R50, R41, R50, 0x5 ;  /* 0x0000002932297211 */ /* 0x000fe400078f2832 */
[----:B------:R-:W-:Y:S02]  /*2cf0*/  LOP3.LUT R16, R39, R16, RZ, 0x3c, !PT ;  /* 0x0000001027107212 */ /* 0x000fe400078e3cff */
[----:B------:R-:W-:Y:S02]  /*2d00*/  IADD3 R41, PT, PT, R29, R41, R52 ;  /* 0x000000291d297210 */ /* 0x000fe40007ffe034 */
[----:B------:R-:W-:-:S03]  /*2d10*/  SHF.L.W.U32.HI R16, R16, 0x1, R16 ;  /* 0x0000000110107819 */ /* 0x000fc60000010e10 */
[----:B------:R-:W-:Y:S01]  /*2d20*/  VIADD R39, R41, 0x8f1bbcdc ;  /* 0x8f1bbcdc29277836 */ /* 0x000fe20000000000 */
[--C-:B------:R-:W-:Y:S02]  /*2d30*/  LOP3.LUT R41, R37, R38, R50.reuse, 0xe8, !PT ;  /* 0x0000002625297212 */ /* 0x100fe400078ee832 */
[----:B------:R-:W-:Y:S02]  /*2d40*/  SHF.L.W.U32.HI R50, R50, 0x1e, R50 ;  /* 0x0000001e32327819 */ /* 0x000fe40000010e32 */
[----:B------:R-:W-:-:S04]  /*2d50*/  LEA.HI R42, R39, R42, R39, 0x5 ;  /* 0x0000002a272a7211 */ /* 0x000fc800078f2827 */
[----:B------:R-:W-:Y:S02]  /*2d60*/  IADD3 R41, PT, PT, R16, R42, R41 ;  /* 0x0000002a10297210 */ /* 0x000fe40007ffe029 */
[----:B------:R-:W-:-:S03]  /*2d70*/  LOP3.LUT R42, R19, R25, R28, 0x96, !PT ;  /* 0x00000019132a7212 */ /* 0x000fc600078e961c */
[----:B------:R-:W-:Y:S01]  /*2d80*/  VIADD R41, R41, 0x8f1bbcdc ;  /* 0x8f1bbcdc29297836 */ /* 0x000fe20000000000 */
[----:B------:R-:W-:Y:S02]  /*2d90*/  LOP3.LUT R17, R42, R17, RZ, 0x3c, !PT ;  /* 0x000000112a117212 */ /* 0x000fe400078e3cff */
[----:B------:R-:W-:Y:S02]  /*2da0*/  LOP3.LUT R42, R38, R50, R39, 0xe8, !PT ;  /* 0x00000032262a7212 */ /* 0x000fe400078ee827 */
[----:B------:R-:W-:Y:S02]  /*2db0*/  SHF.L.W.U32.HI R17, R17, 0x1, R17 ;  /* 0x0000000111117819 */ /* 0x000fe40000010e11 */
[----:B------:R-:W-:Y:S02]  /*2dc0*/  LEA.HI R37, R41, R37, R41, 0x5 ;  /* 0x0000002529257211 */ /* 0x000fe400078f2829 */
[----:B------:R-:W-:Y:S02]  /*2dd0*/  SHF.L.W.U32.HI R39, R39, 0x1e, R39 ;  /* 0x0000001e27277819 */ /* 0x000fe40000010e27 */
[----:B------:R-:W-:-:S02]  /*2de0*/  IADD3 R42, PT, PT, R17, R37, R42 ;  /* 0x00000025112a7210 */ /* 0x000fc40007ffe02a */
[----:B------:R-:W-:Y:S02]  /*2df0*/  LOP3.LUT R37, R20, R26, R29, 0x96, !PT ;  /* 0x0000001a14257212 */ /* 0x000fe400078e961d */
[----:B------:R-:W-:Y:S02]  /*2e00*/  LOP3.LUT R47, R50, R39, R41, 0xe8, !PT ;  /* 0x00000027322f7212 */ /* 0x000fe400078ee829 */
[----:B------:R-:W-:Y:S01]  /*2e10*/  LOP3.LUT R18, R37, R18, RZ, 0x3c, !PT ;  /* 0x0000001225127212 */ /* 0x000fe200078e3cff */
[----:B------:R-:W-:-:S03]  /*2e20*/  VIADD R37, R42, 0x8f1bbcdc ;  /* 0x8f1bbcdc2a257836 */ /* 0x000fc60000000000 */
[----:B------:R-:W-:Y:S02]  /*2e30*/  SHF.L.W.U32.HI R18, R18, 0x1, R18 ;  /* 0x0000000112127819 */ /* 0x000fe40000010e12 */
[----:B------:R-:W-:-:S04]  /*2e40*/  LEA.HI R38, R37, R38, R37, 0x5 ;  /* 0x0000002625267211 */ /* 0x000fc800078f2825 */
[----:B------:R-:W-:Y:S02]  /*2e50*/  IADD3 R47, PT, PT, R18, R38, R47 ;  /* 0x00000026122f7210 */ /* 0x000fe40007ffe02f */
[----:B------:R-:W-:-:S03]  /*2e60*/  LOP3.LUT R38, R21, R27, R16, 0x96, !PT ;  /* 0x0000001b15267212 */ /* 0x000fc600078e9610 */
[----:B------:R-:W-:Y:S01]  /*2e70*/  VIADD R47, R47, 0x8f1bbcdc ;  /* 0x8f1bbcdc2f2f7836 */ /* 0x000fe20000000000 */
[----:B------:R-:W-:Y:S02]  /*2e80*/  LOP3.LUT R19, R38, R19, RZ, 0x3c, !PT ;  /* 0x0000001326137212 */ /* 0x000fe400078e3cff */
[----:B------:R-:W-:Y:S02]  /*2e90*/  SHF.L.W.U32.HI R38, R41, 0x1e, R41 ;  /* 0x0000001e29267819 */ /* 0x000fe40000010e29 */
[----:B------:R-:W-:Y:S02]  /*2ea0*/  SHF.L.W.U32.HI R19, R19, 0x1, R19 ;  /* 0x0000000113137819 */ /* 0x000fe40000010e13 */
[----:B------:R-:W-:Y:S02]  /*2eb0*/  LEA.HI R50, R47, R50, R47, 0x5 ;  /* 0x000000322f327211 */ /* 0x000fe400078f282f */
[----:B------:R-:W-:Y:S02]  /*2ec0*/  LOP3.LUT R42, R39, R38, R37, 0xe8, !PT ;  /* 0x00000026272a7212 */ /* 0x000fe400078ee825 */
[----:B------:R-:W-:-:S02]  /*2ed0*/  LOP3.LUT R41, R22, R34, R17, 0x96, !PT ;  /* 0x0000002216297212 */ /* 0x000fc400078e9611 */
[----:B------:R-:W-:Y:S02]  /*2ee0*/  IADD3 R42, PT, PT, R19, R50, R42 ;  /* 0x00000032132a7210 */ /* 0x000fe40007ffe02a */
[----:B------:R-:W-:Y:S02]  /*2ef0*/  LOP3.LUT R20, R41, R20, RZ, 0x3c, !PT ;  /* 0x0000001429147212 */ /* 0x000fe400078e3cff */
[----:B------:R-:W-:Y:S01]  /*2f00*/  SHF.L.W.U32.HI R37, R37, 0x1e, R37 ;  /* 0x0000001e25257819 */ /* 0x000fe20000010e25 */
[----:B------:R-:W-:Y:S01]  /*2f10*/  VIADD R42, R42, 0x8f1bbcdc ;  /* 0x8f1bbcdc2a2a7836 */ /* 0x000fe20000000000 */
[----:B------:R-:W-:Y:S02]  /*2f20*/  SHF.L.W.U32.HI R20, R20, 0x1, R20 ;  /* 0x0000000114147819 */ /* 0x000fe40000010e14 */
[----:B------:R-:W-:Y:S02]  /*2f30*/  LOP3.LUT R50, R23, R35, R18, 0x96, !PT ;  /* 0x0000002317327212 */ /* 0x000fe400078e9612 */
[----:B------:R-:W-:-:S02]  /*2f40*/  LEA.HI R41, R42, R39, R42, 0x5 ;  /* 0x000000272a297211 */ /* 0x000fc400078f282a */
        /* <DEDUP_REMOVED lines=22> */
[----:B------:R-:W-:Y:S01]  /*30b0*/  LOP3.LUT R41, R26, R16, R21, 0x96, !PT ;  /* 0x000000101a297212 */ /* 0x000fe200078e9615 */
[----:B------:R-:W-:Y:S01]  /*30c0*/  VIADD R50, R37, 0x8f1bbcdc ;  /* 0x8f1bbcdc25327836 */ /* 0x000fe20000000000 */
[----:B------:R-:W-:Y:S02]  /*30d0*/  SHF.L.W.U32.HI R37, R38, 0x1e, R38 ;  /* 0x0000001e26257819 */ /* 0x000fe40000010e26 */
[----:B------:R-:W-:Y:S02]  /*30e0*/  LOP3.LUT R24, R41, R24, RZ, 0x3c, !PT ;  /* 0x0000001829187212 */ /* 0x000fe400078e3cff */
[--C-:B------:R-:W-:Y:S02]  /*30f0*/  LEA.HI R47, R50, R47, R50.reuse, 0x5 ;  /* 0x0000002f322f7211 */ /* 0x100fe400078f2832 */
[----:B------:R-:W-:-:S02]  /*3100*/  LOP3.LUT R38, R39, R37, R50, 0x96, !PT ;  /* 0x0000002527267212 */ /* 0x000fc400078e9632 */
[----:B------:R-:W-:Y:S02]  /*3110*/  IADD3 R47, PT, PT, R23, R47, R52 ;  /* 0x0000002f172f7210 */ /* 0x000fe40007ffe034 */
[----:B------:R-:W-:-:S03]  /*3120*/  SHF.L.W.U32.HI R24, R24, 0x1, R24 ;  /* 0x0000000118187819 */ /* 0x000fc60000010e18 */
[----:B------:R-:W-:-:S05]  /*3130*/  VIADD R41, R47, 0x8f1bbcdc ;  /* 0x8f1bbcdc2f297836 */ /* 0x000fca0000000000 */
[----:B------:R-:W-:Y:S02]  /*3140*/  LEA.HI R47, R41, R38, R41, 0x5 ;  /* 0x00000026292f7211 */ /* 0x000fe400078f2829 */
[----:B------:R-:W-:Y:S02]  /*3150*/  SHF.L.W.U32.HI R38, R50, 0x1e, R50 ;  /* 0x0000001e32267819 */ /* 0x000fe40000010e32 */
[----:B------:R-:W-:Y:S02]  /*3160*/  IADD3 R47, PT, PT, R24, R47, R42 ;  /* 0x0000002f182f7210 */ /* 0x000fe40007ffe02a */
[----:B------:R-:W-:-:S04]  /*3170*/  LOP3.LUT R42, R27, R17, R22, 0x96, !PT ;  /* 0x000000111b2a7212 */ /* 0x000fc800078e9616 */
[----:B------:R-:W-:Y:S01]  /*3180*/  LOP3.LUT R25, R42, R25, RZ, 0x3c, !PT ;  /* 0x000000192a197212 */ /* 0x000fe200078e3cff */
[----:B------:R-:W-:Y:S01]  /*3190*/  VIADD R42, R47, 0xca62c1d6 ;  /* 0xca62c1d62f2a7836 */ /* 0x000fe20000000000 */
[----:B------:R-:W-:Y:S02]  /*31a0*/  LOP3.LUT R47, R37, R38, R41, 0x96, !PT ;  /* 0x00000026252f7212 */ /* 0x000fe400078e9629 */
[----:B------:R-:W-:Y:S02]  /*31b0*/  SHF.L.W.U32.HI R25, R25, 0x1, R25 ;  /* 0x0000000119197819 */ /* 0x000fe40000010e19 */
[----:B------:R-:W-:Y:S02]  /*31c0*/  LEA.HI R50, R42, R47, R42, 0x5 ;  /* 0x0000002f2a327211 */ /* 0x000fe400078f282a */
[----:B------:R-:W-:Y:S02]  /*31d0*/  LOP3.LUT R47, R34, R18, R23, 0x96, !PT ;  /* 0x00000012222f7212 */ /* 0x000fe400078e9617 */
[----:B------:R-:W-:-:S02]  /*31e0*/  IADD3 R50, PT, PT, R25, R50, R39 ;  /* 0x0000003219327210 */ /* 0x000fc40007ffe027 */
[----:B------:R-:W-:Y:S02]  /*31f0*/  SHF.L.W.U32.HI R39, R41, 0x1e, R41 ;  /* 0x0000001e29277819 */ /* 0x000fe40000010e29 */
[----:B------:R-:W-:Y:S01]  /*3200*/  LOP3.LUT R26, R47, R26, RZ, 0x3c, !PT ;  /* 0x0000001a2f1a7212 */ /* 0x000fe200078e3cff */
[----:B------:R-:W-:Y:S01]  /*3210*/  VIADD R41, R50, 0xca62c1d6 ;  /* 0xca62c1d632297836 */ /* 0x000fe20000000000 */
[----:B------:R-:W-:Y:S02]  /*3220*/  LOP3.LUT R50, R38, R39, R42, 0x96, !PT ;  /* 0x0000002726327212 */ /* 0x000fe400078e962a */
[----:B------:R-:W-:Y:S02]  /*3230*/  SHF.L.W.U32.HI R26, R26, 0x1, R26 ;  /* 0x000000011a1a7819 */ /* 0x000fe40000010e1a */
[----:B------:R-:W-:Y:S02]  /*3240*/  LEA.HI R50, R41, R50, R41, 0x5 ;  /* 0x0000003229327211 */ /* 0x000fe400078f2829 */
[----:B------:R-:W-:-:S02]  /*3250*/  SHF.L.W.U32.HI R42, R42, 0x1e, R42 ;  /* 0x0000001e2a2a7819 */ /* 0x000fc40000010e2a */
[----:B------:R-:W-:Y:S02]  /*3260*/  IADD3 R47, PT, PT, R26, R50, R37 ;  /* 0x000000321a2f7210 */ /* 0x000fe40007ffe025 */
[----:B------:R-:W-:Y:S02]  /*3270*/  LOP3.LUT R50, R35, R19, R24, 0x96, !PT ;  /* 0x0000001323327212 */ /* 0x000fe400078e9618 */
[----:B------:R-:W-:Y:S01]  /*3280*/  LOP3.LUT R49, R28, R20, R25, 0x96, !PT ;  /* 0x000000141c317212 */ /* 0x000fe200078e9619 */
[----:B------:R-:W-:Y:S01]  /*3290*/  VIADD R47, R47, 0xca62c1d6 ;  /* 0xca62c1d62f2f7836 */ /* 0x000fe20000000000 */
[----:B------:R-:W-:Y:S02]  /*32a0*/  LOP3.LUT R27, R50, R27, RZ, 0x3c, !PT ;  /* 0x0000001b321b7212 */ /* 0x000fe400078e3cff */
[----:B------:R-:W-:Y:S02]  /*32b0*/  LOP3.LUT R50, R39, R42, R41, 0x96, !PT ;  /* 0x0000002a27327212 */ /* 0x000fe400078e9629 */
[----:B------:R-:W-:-:S02]  /*32c0*/  SHF.L.W.U32.HI R27, R27, 0x1, R27 ;  /* 0x000000011b1b7819 */ /* 0x000fc40000010e1b */
[----:B------:R-:W-:Y:S02]  /*32d0*/  LEA.HI R50, R47, R50, R47, 0x5 ;  /* 0x000000322f327211 */ /* 0x000fe400078f282f */
[----:B------:R-:W-:Y:S02]  /*32e0*/  SHF.L.W.U32.HI R37, R41, 0x1e, R41 ;  /* 0x0000001e29257819 */ /* 0x000fe40000010e29 */
[----:B------:R-:W-:Y:S02]  /*32f0*/  IADD3 R50, PT, PT, R27, R50, R38 ;  /* 0x000000321b327210 */ /* 0x000fe40007ffe026 */
[----:B------:R-:W-:Y:S02]  /*3300*/  LOP3.LUT R34, R49, R34, RZ, 0x3c, !PT ;  /* 0x0000002231227212 */ /* 0x000fe400078e3cff */
[----:B------:R-:W-:Y:S01]  /*3310*/  LOP3.LUT R38, R42, R37, R47, 0x96, !PT ;  /* 0x000000252a267212 */ /* 0x000fe200078e962f */
[----:B------:R-:W-:Y:S01]  /*3320*/  VIADD R41, R50, 0xca62c1d6 ;  /* 0xca62c1d632297836 */ /* 0x000fe20000000000 */
[----:B------:R-:W-:-:S02]  /*3330*/  SHF.L.W.U32.HI R34, R34, 0x1, R34 ;  /* 0x0000000122227819 */ /* 0x000fc40000010e22 */
[----:B------:R-:W-:Y:S02]  /*3340*/  LOP3.LUT R50, R29, R21, R26, 0x96, !PT ;  /* 0x000000151d327212 */ /* 0x000fe400078e961a */
        /* <DEDUP_REMOVED lines=80> */
[--C-:B------:R-:W-:Y:S02]  /*3850*/  LEA.HI R47, R42, R47, R42.reuse, 0x5 ;  /* 0x0000002f2a2f7211 */ /* 0x100fe400078f282a */
        /* <DEDUP_REMOVED lines=14> */
[----:B------:R-:W-:Y:S02]  /*3940*/  SHF.L.W.U32.HI R16, R29, 0x1e, R29 ;  /* 0x0000001e1d107819 */ /* 0x000fe40000010e1d */
[--C-:B------:R-:W-:Y:S02]  /*3950*/  LEA.HI R39, R38, R39, R38.reuse, 0x5 ;  /* 0x0000002726277211 */ /* 0x100fe400078f2826 */
[----:B------:R-:W-:Y:S02]  /*3960*/  LOP3.LUT R24, R21, R16, R38, 0x96, !PT ;  /* 0x0000001015187212 */ /* 0x000fe400078e9626 */
[----:B------:R-:W-:Y:S02]  /*3970*/  IADD3 R29, PT, PT, R20, R39, R41 ;  /* 0x00000027141d7210 */ /* 0x000fe40007ffe029 */
[----:B------:R-:W-:Y:S02]  /*3980*/  LOP3.LUT R22, R27, R17, R22, 0x96, !PT ;  /* 0x000000111b167212 */ /* 0x000fe400078e9616 */
[----:B------:R-:W-:Y:S01]  /*3990*/  SHF.L.W.U32.HI R38, R38, 0x1e, R38 ;  /* 0x0000001e26267819 */ /* 0x000fe20000010e26 */
[----:B------:R-:W-:Y:S01]  /*39a0*/  VIADD R29, R29, 0xca62c1d6 ;  /* 0xca62c1d61d1d7836 */ /* 0x000fe20000000000 */
[----:B------:R-:W-:-:S02]  /*39b0*/  LOP3.LUT R22, R22, R25, RZ, 0x3c, !PT ;  /* 0x0000001916167212 */ /* 0x000fc400078e3cff */
[----:B------:R-:W-:Y:S02]  /*39c0*/  LOP3.LUT R23, R34, R18, R23, 0x96, !PT ;  /* 0x0000001222177212 */ /* 0x000fe400078e9617 */
[----:B------:R-:W-:Y:S02]  /*39d0*/  LEA.HI R17, R29, R24, R29, 0x5 ;  /* 0x000000181d117211 */ /* 0x000fe400078f281d */
[----:B------:R-:W-:Y:S02]  /*39e0*/  LOP3.LUT R23, R23, R26, RZ, 0x3c, !PT ;  /* 0x0000001a17177212 */ /* 0x000fe400078e3cff */
[----:B------:R-:W-:Y:S01]  /*39f0*/  LOP3.LUT R20, R35, R19, R20, 0x96, !PT ;  /* 0x0000001323147212 */ /* 0x000fe200078e9614 */
[----:B------:R-:W-:-:S03]  /*3a00*/  IMAD.IADD R17, R28, 0x1, R17 ;  /* 0x000000011c117824 */ /* 0x000fc600078e0211 */
[----:B------:R-:W-:Y:S02]  /*3a10*/  LOP3.LUT R20, R20, R27, RZ, 0x3c, !PT ;  /* 0x0000001b14147212 */ /* 0x000fe400078e3cff */
[----:B------:R-:W-:Y:S02]  /*3a20*/  LEA.HI R17, R22, R17, R22, 0x1 ;  /* 0x0000001116117211 */ /* 0x000fe400078f0816 */
[--C-:B------:R-:W-:Y:S02]  /*3a30*/  LOP3.LUT R22, R16, R38, R29.reuse, 0x96, !PT ;  /* 0x0000002610167212 */ /* 0x100fe400078e961d */
[----:B------:R-:W-:Y:S01]  /*3a40*/  SHF.L.W.U32.HI R29, R29, 0x1e, R29 ;  /* 0x0000001e1d1d7819 */ /* 0x000fe20000010e1d */
[----:B------:R-:W-:-:S05]  /*3a50*/  VIADD R17, R17, 0xca62c1d6 ;  /* 0xca62c1d611117836 */ /* 0x000fca0000000000 */
[--C-:B------:R-:W-:Y:S02]  /*3a60*/  LEA.HI R22, R17, R22, R17.reuse, 0x5 ;  /* 0x0000001611167211 */ /* 0x100fe400078f2811 */
[----:B------:R-:W-:-:S03]  /*3a70*/  LOP3.LUT R29, R38, R29, R17, 0x96, !PT ;  /* 0x0000001d261d7212 */ /* 0x000fc600078e9611 */
[----:B------:R-:W-:-:S05]  /*3a80*/  IMAD.IADD R22, R21, 0x1, R22 ;  /* 0x0000000115167824 */ /* 0x000fca00078e0216 */
[----:B------:R-:W-:-:S05]  /*3a90*/  LEA.HI R22, R23, R22, R23, 0x1 ;  /* 0x0000001617167211 */ /* 0x000fca00078f0817 */
[----:B------:R-:W-:-:S05]  /*3aa0*/  VIADD R22, R22, 0xca62c1d6 ;  /* 0xca62c1d616167836 */ /* 0x000fca0000000000 */
[----:B------:R-:W-:-:S05]  /*3ab0*/  LEA.HI R29, R22, R29, R22, 0x5 ;  /* 0x0000001d161d7211 */ /* 0x000fca00078f2816 */
[----:B------:R-:W-:-:S05]  /*3ac0*/  IMAD.IADD R29, R16, 0x1, R29 ;  /* 0x00000001101d7824 */ /* 0x000fca00078e021d */
[----:B------:R-:W-:-:S05]  /*3ad0*/  LEA.HI R29, R20, R29, R20, 0x1 ;  /* 0x0000001d141d7211 */ /* 0x000fca00078f0814 */
[----:B------:R-:W-:-:S05]  /*3ae0*/  VIADD R29, R29, 0x31a7e4d7 ;  /* 0x31a7e4d71d1d7836 */ /* 0x000fca0000000000 */
[----:B------:R-:W-:-:S13]  /*3af0*/  LOP3.LUT P0, RZ, R29, UR4, RZ, 0xc0, !PT ;  /* 0x000000041dff7c12 */ /* 0x000fda000f80c0ff */
[----:B------:R-:W0:Y:S01]  /*3b00*/  @!P0 LDC.64 R16, c[0x0][0x3a0] ;  /* 0x0000e800ff108b82 */ /* 0x000e220000000a00 */
[----:B------:R-:W-:-:S05]  /*3b10*/  @!P0 IMAD.MOV.U32 R19, RZ, RZ, 0x1 ;  /* 0x00000001ff138424 */ /* 0x000fca00078e00ff */
[----:B0-----:R0:W-:Y:S04]  /*3b20*/  @!P0 STG.E desc[UR10][R16.64], R19 ;  /* 0x0000001310008986 */ /* 0x0011e8000c10190a */
[----:B------:R0:W-:Y:S04]  /*3b30*/  @!P0 STG.E desc[UR10][R16.64+0x8], R45 ;  /* 0x0000082d10008986 */ /* 0x0001e8000c10190a */
[----:B------:R0:W-:Y:S01]  /*3b40*/  @!P0 STG.E desc[UR10][R16.64+0x4], R40 ;  /* 0x0000042810008986 */ /* 0x0001e2000c10190a */
[----:B------:R-:W-:-:S13]  /*3b50*/  ISETP.NE.AND P0, PT, R36, RZ, PT ;  /* 0x000000ff2400720c */ /* 0x000fda0003f05270 */
[----:B0-----:R-:W-:Y:S05]  /*3b60*/  @P0 BRA `(.L_x_11) ;  /* 0xffffffd800700947 */ /* 0x001fea000383ffff */
[----:B------:R-:W-:Y:S05]  /*3b70*/  EXIT ;  /* 0x000000000000794d */ /* 0x000fea0003800000 */
.L_x_12:
[----:B------:R-:W-:-:S00]  /*3b80*/  BRA `(.L_x_12) ;  /* 0xfffffffc00fc7947 */ /* 0x000fc0000383ffff */
[----:B------:R-:W-:-:S00]  /*3b90*/  NOP ;  /* 0x0000000000007918 */ /* 0x000fc00000000000 */
        /* <DEDUP_REMOVED lines=14> */
.L_x_13:


//--------------------- .nv.shared.reserved.0     --------------------------
	.section	.nv.shared.reserved.0,"aw",@nobits
	.weak		__nv_reservedSMEM_offset_0_alias
	.size		__nv_reservedSMEM_offset_0_alias, 0, 64
	.other		__nv_reservedSMEM_offset_0_alias,@"STO_CUDA_RESERVED_SHARED STV_DEFAULT"
__nv_reservedSMEM_offset_0_alias:
	.zero		0
	.zero		64


//--------------------- .nv.constant0._Z12crypt_kernelmPjmjS_ --------------------------
	.section	.nv.constant0._Z12crypt_kernelmPjmjS_,"a",@progbits
	.sectionflags	@""
	.align	4
.nv.constant0._Z12crypt_kernelmPjmjS_:
	.zero		936


//--------------------- SYMBOLS --------------------------

	.type		.nv.reservedSmem.offset0,@object
	.size		.nv.reservedSmem.offset0,0x4
